	.target	sm_103a

	.elftype	@"ET_EXEC"


//--------------------- .note.nv.tkinfo           --------------------------
	.section	.note.nv.tkinfo,"",@"SHT_NOTE"
	.sectionflags	@"SHF_NOTE_NV_TKINFO"
	.tkinfo
        /*0018*/ 	.word	0x00000002
        /*0030*/ 	.string	""
        /*0030*/ 	.string	"ptxas"
        /*0030*/ 	.string	"Cuda compilation tools, release 13.0, V13.0.88"
        /*0030*/ 	.string	"Build cuda_13.0.r13.0/compiler.36424714_0"
        /*0030*/ 	.string	"-arch sm_103a -m 64 "



//--------------------- .note.nv.cuinfo           --------------------------
	.section	.note.nv.cuinfo,"",@"SHT_NOTE"
	.sectionflags	@"SHF_NOTE_NV_CUINFO"
        /*0018*/ 	.short	0x0002
        /*001a*/ 	.short	0x0067
        /*001c*/ 	.short	0x0082
	.zero		2


//--------------------- .nv.info                  --------------------------
	.section	.nv.info,"",@"SHT_CUDA_INFO"
	.align	4


	//----- nvinfo : EIATTR_REGCOUNT
	.align		4
        /*0000*/ 	.byte	0x04, 0x2f
        /*0002*/ 	.short	(.L_12 - .L_11)
	.align		4
.L_11:
        /*0004*/ 	.word	index@(_ZN7cutlass13device_kernelIN5flash11enable_sm90INS1_16FlashAttnFwdSm90INS1_25CollectiveMainloopFwdSm90ILi2EN4cute5tupleIJNS5_1CILi1EEES8_S8_EEENS6_IJNS7_ILi128EEENS7_ILi80EEENS7_ILi256EEEEEELi256ENS_6half_tEfNS_4arch4Sm90ELb1ELb0ELb0ELb1ELb1ELb1ELb0ELb1ELb1ELb1ELb0ELb0EEENS1_21CollectiveEpilogueFwdINS6_IJSA_SC_SB_EEES9_SE_SG_Li256ELb1ELb1ELb0ELb0EEENS1_36VarlenDynamicPersistentTileSchedulerILi128ELi80ELi256ELi128ELb0ELb1ELb1ELb1ELb1ELb1EEEEEEEEEvNT_6ParamsE)
        /*0008*/ 	.word	0x00000004


	//----- nvinfo : EIATTR_FRAME_SIZE
	.align		4
.L_12:
        /*000c*/ 	.byte	0x04, 0x11
        /*000e*/ 	.short	(.L_14 - .L_13)
	.align		4
.L_13:
        /*0010*/ 	.word	index@(_ZN7cutlass13device_kernelIN5flash11enable_sm90INS1_16FlashAttnFwdSm90INS1_25CollectiveMainloopFwdSm90ILi2EN4cute5tupleIJNS5_1CILi1EEES8_S8_EEENS6_IJNS7_ILi128EEENS7_ILi80EEENS7_ILi256EEEEEELi256ENS_6half_tEfNS_4arch4Sm90ELb1ELb0ELb0ELb1ELb1ELb1ELb0ELb1ELb1ELb1ELb0ELb0EEENS1_21CollectiveEpilogueFwdINS6_IJSA_SC_SB_EEES9_SE_SG_Li256ELb1ELb1ELb0ELb0EEENS1_36VarlenDynamicPersistentTileSchedulerILi128ELi80ELi256ELi128ELb0ELb1ELb1ELb1ELb1ELb1EEEEEEEEEvNT_6ParamsE)
        /*0014*/ 	.word	0x00000000


	//----- nvinfo : EIATTR_REGCOUNT
	.align		4
.L_14:
        /*0018*/ 	.byte	0x04, 0x2f
        /*001a*/ 	.short	(.L_16 - .L_15)
	.align		4
.L_15:
        /*001c*/ 	.word	index@(_ZN7cutlass13device_kernelIN5flash11enable_sm90INS1_16FlashAttnFwdSm90INS1_25CollectiveMainloopFwdSm90ILi2EN4cute5tupleIJNS5_1CILi1EEES8_S8_EEENS6_IJNS7_ILi128EEENS7_ILi80EEENS7_ILi256EEEEEELi256ENS_6half_tEfNS_4arch4Sm90ELb1ELb0ELb0ELb1ELb1ELb0ELb0ELb1ELb1ELb1ELb0ELb0EEENS1_21CollectiveEpilogueFwdINS6_IJSA_SC_SB_EEES9_SE_SG_Li256ELb1ELb1ELb0ELb0EEENS1_36VarlenDynamicPersistentTileSchedulerILi128ELi80ELi256ELi128ELb0ELb1ELb1ELb1ELb1ELb1EEEEEEEEEvNT_6ParamsE)
        /*0020*/ 	.word	0x00000004


	//----- nvinfo : EIATTR_FRAME_SIZE
	.align		4
.L_16:
        /*0024*/ 	.byte	0x04, 0x11
        /*0026*/ 	.short	(.L_18 - .L_17)
	.align		4
.L_17:
        /*0028*/ 	.word	index@(_ZN7cutlass13device_kernelIN5flash11enable_sm90INS1_16FlashAttnFwdSm90INS1_25CollectiveMainloopFwdSm90ILi2EN4cute5tupleIJNS5_1CILi1EEES8_S8_EEENS6_IJNS7_ILi128EEENS7_ILi80EEENS7_ILi256EEEEEELi256ENS_6half_tEfNS_4arch4Sm90ELb1ELb0ELb0ELb1ELb1ELb0ELb0ELb1ELb1ELb1ELb0ELb0EEENS1_21CollectiveEpilogueFwdINS6_IJSA_SC_SB_EEES9_SE_SG_Li256ELb1ELb1ELb0ELb0EEENS1_36VarlenDynamicPersistentTileSchedulerILi128ELi80ELi256ELi128ELb0ELb1ELb1ELb1ELb1ELb1EEEEEEEEEvNT_6ParamsE)
        /*002c*/ 	.word	0x00000000


	//----- nvinfo : EIATTR_REGCOUNT
	.align		4
.L_18:
        /*0030*/ 	.byte	0x04, 0x2f
        /*0032*/ 	.short	(.L_20 - .L_19)
	.align		4
.L_19:
        /*0034*/ 	.word	index@(_ZN7cutlass13device_kernelIN5flash11enable_sm90INS1_16FlashAttnFwdSm90INS1_25CollectiveMainloopFwdSm90ILi2EN4cute5tupleIJNS5_1CILi1EEES8_S8_EEENS6_IJNS7_ILi128EEENS7_ILi80EEENS7_ILi256EEEEEELi256ENS_6half_tEfNS_4arch4Sm90ELb1ELb0ELb0ELb0ELb1ELb0ELb0ELb1ELb1ELb1ELb0ELb0EEENS1_21CollectiveEpilogueFwdINS6_IJSA_SC_SB_EEES9_SE_SG_Li256ELb0ELb1ELb0ELb0EEENS1_30DynamicPersistentTileSchedulerILi256ELi128ELb0ELb1ELb1EEEEEEEEEvNT_6ParamsE)
        /*0038*/ 	.word	0x00000004


	//----- nvinfo : EIATTR_FRAME_SIZE
	.align		4
.L_20:
        /*003c*/ 	.byte	0x04, 0x11
        /*003e*/ 	.short	(.L_22 - .L_21)
	.align		4
.L_21:
        /*0040*/ 	.word	index@(_ZN7cutlass13device_kernelIN5flash11enable_sm90INS1_16FlashAttnFwdSm90INS1_25CollectiveMainloopFwdSm90ILi2EN4cute5tupleIJNS5_1CILi1EEES8_S8_EEENS6_IJNS7_ILi128EEENS7_ILi80EEENS7_ILi256EEEEEELi256ENS_6half_tEfNS_4arch4Sm90ELb1ELb0ELb0ELb0ELb1ELb0ELb0ELb1ELb1ELb1ELb0ELb0EEENS1_21CollectiveEpilogueFwdINS6_IJSA_SC_SB_EEES9_SE_SG_Li256ELb0ELb1ELb0ELb0EEENS1_30DynamicPersistentTileSchedulerILi256ELi128ELb0ELb1ELb1EEEEEEEEEvNT_6ParamsE)
        /*0044*/ 	.word	0x00000000


	//----- nvinfo : EIATTR_REGCOUNT
	.align		4
.L_22:
        /*0048*/ 	.byte	0x04, 0x2f
        /*004a*/ 	.short	(.L_24 - .L_23)
	.align		4
.L_23:
        /*004c*/ 	.word	index@(_ZN7cutlass13device_kernelIN5flash11enable_sm90INS1_16FlashAttnFwdSm90INS1_25CollectiveMainloopFwdSm90ILi2EN4cute5tupleIJNS5_1CILi1EEES8_S8_EEENS6_IJNS7_ILi128EEENS7_ILi64EEENS7_ILi256EEEEEELi256ENS_6half_tEfNS_4arch4Sm90ELb0ELb1ELb0ELb1ELb1ELb1ELb0ELb1ELb1ELb1ELb0ELb0EEENS1_21CollectiveEpilogueFwdINS6_IJSA_SC_SB_EEES9_SE_SG_Li256ELb1ELb1ELb0ELb0EEENS1_36VarlenDynamicPersistentTileSchedulerILi128ELi64ELi256ELi128ELb0ELb1ELb1ELb1ELb0ELb1EEEEEEEEEvNT_6ParamsE)
        /*0050*/ 	.word	0x00000004


	//----- nvinfo : EIATTR_FRAME_SIZE
	.align		4
.L_24:
        /*0054*/ 	.byte	0x04, 0x11
        /*0056*/ 	.short	(.L_26 - .L_25)
	.align		4
.L_25:
        /*0058*/ 	.word	index@(_ZN7cutlass13device_kernelIN5flash11enable_sm90INS1_16FlashAttnFwdSm90INS1_25CollectiveMainloopFwdSm90ILi2EN4cute5tupleIJNS5_1CILi1EEES8_S8_EEENS6_IJNS7_ILi128EEENS7_ILi64EEENS7_ILi256EEEEEELi256ENS_6half_tEfNS_4arch4Sm90ELb0ELb1ELb0ELb1ELb1ELb1ELb0ELb1ELb1ELb1ELb0ELb0EEENS1_21CollectiveEpilogueFwdINS6_IJSA_SC_SB_EEES9_SE_SG_Li256ELb1ELb1ELb0ELb0EEENS1_36VarlenDynamicPersistentTileSchedulerILi128ELi64ELi256ELi128ELb0ELb1ELb1ELb1ELb0ELb1EEEEEEEEEvNT_6ParamsE)
        /*005c*/ 	.word	0x00000000


	//----- nvinfo : EIATTR_REGCOUNT
	.align		4
.L_26:
        /*0060*/ 	.byte	0x04, 0x2f
        /*0062*/ 	.short	(.L_28 - .L_27)
	.align		4
.L_27:
        /*0064*/ 	.word	index@(_ZN7cutlass13device_kernelIN5flash11enable_sm90INS1_16FlashAttnFwdSm90INS1_25CollectiveMainloopFwdSm90ILi2EN4cute5tupleIJNS5_1CILi1EEES8_S8_EEENS6_IJNS7_ILi128EEENS7_ILi64EEENS7_ILi256EEEEEELi256ENS_6half_tEfNS_4arch4Sm90ELb0ELb1ELb0ELb1ELb1ELb0ELb0ELb1ELb1ELb1ELb0ELb0EEENS1_21CollectiveEpilogueFwdINS6_IJSA_SC_SB_EEES9_SE_SG_Li256ELb1ELb1ELb0ELb0EEENS1_36VarlenDynamicPersistentTileSchedulerILi128ELi64ELi256ELi128ELb0ELb1ELb1ELb1ELb0ELb1EEEEEEEEEvNT_6ParamsE)
        /*0068*/ 	.word	0x00000004


	//----- nvinfo : EIATTR_FRAME_SIZE
	.align		4
.L_28:
        /*006c*/ 	.byte	0x04, 0x11
        /*006e*/ 	.short	(.L_30 - .L_29)
	.align		4
.L_29:
        /*0070*/ 	.word	index@(_ZN7cutlass13device_kernelIN5flash11enable_sm90INS1_16FlashAttnFwdSm90INS1_25CollectiveMainloopFwdSm90ILi2EN4cute5tupleIJNS5_1CILi1EEES8_S8_EEENS6_IJNS7_ILi128EEENS7_ILi64EEENS7_ILi256EEEEEELi256ENS_6half_tEfNS_4arch4Sm90ELb0ELb1ELb0ELb1ELb1ELb0ELb0ELb1ELb1ELb1ELb0ELb0EEENS1_21CollectiveEpilogueFwdINS6_IJSA_SC_SB_EEES9_SE_SG_Li256ELb1ELb1ELb0ELb0EEENS1_36VarlenDynamicPersistentTileSchedulerILi128ELi64ELi256ELi128ELb0ELb1ELb1ELb1ELb0ELb1EEEEEEEEEvNT_6ParamsE)
        /*0074*/ 	.word	0x00000000


	//----- nvinfo : EIATTR_REGCOUNT
	.align		4
.L_30:
        /*0078*/ 	.byte	0x04, 0x2f
        /*007a*/ 	.short	(.L_32 - .L_31)
	.align		4
.L_31:
        /*007c*/ 	.word	index@(_ZN7cutlass13device_kernelIN5flash11enable_sm90INS1_16FlashAttnFwdSm90INS1_25CollectiveMainloopFwdSm90ILi2EN4cute5tupleIJNS5_1CILi1EEES8_S8_EEENS6_IJNS7_ILi128EEENS7_ILi64EEENS7_ILi256EEEEEELi256ENS_6half_tEfNS_4arch4Sm90ELb0ELb1ELb0ELb0ELb1ELb0ELb0ELb1ELb1ELb1ELb0ELb0EEENS1_21CollectiveEpilogueFwdINS6_IJSA_SC_SB_EEES9_SE_SG_Li256ELb0ELb1ELb0ELb0EEENS1_30DynamicPersistentTileSchedulerILi256ELi128ELb0ELb1ELb1EEEEEEEEEvNT_6ParamsE)
        /*0080*/ 	.word	0x00000004


	//----- nvinfo : EIATTR_FRAME_SIZE
	.align		4
.L_32:
        /*0084*/ 	.byte	0x04, 0x11
        /*0086*/ 	.short	(.L_34 - .L_33)
	.align		4
.L_33:
        /*0088*/ 	.word	index@(_ZN7cutlass13device_kernelIN5flash11enable_sm90INS1_16FlashAttnFwdSm90INS1_25CollectiveMainloopFwdSm90ILi2EN4cute5tupleIJNS5_1CILi1EEES8_S8_EEENS6_IJNS7_ILi128EEENS7_ILi64EEENS7_ILi256EEEEEELi256ENS_6half_tEfNS_4arch4Sm90ELb0ELb1ELb0ELb0ELb1ELb0ELb0ELb1ELb1ELb1ELb0ELb0EEENS1_21CollectiveEpilogueFwdINS6_IJSA_SC_SB_EEES9_SE_SG_Li256ELb0ELb1ELb0ELb0EEENS1_30DynamicPersistentTileSchedulerILi256ELi128ELb0ELb1ELb1EEEEEEEEEvNT_6ParamsE)
        /*008c*/ 	.word	0x00000000


	//----- nvinfo : EIATTR_REGCOUNT
	.align		4
.L_34:
        /*0090*/ 	.byte	0x04, 0x2f
        /*0092*/ 	.short	(.L_36 - .L_35)
	.align		4
.L_35:
        /*0094*/ 	.word	index@(_ZN7cutlass13device_kernelIN5flash11enable_sm90INS1_16FlashAttnFwdSm90INS1_25CollectiveMainloopFwdSm90ILi2EN4cute5tupleIJNS5_1CILi1EEES8_S8_EEENS6_IJNS7_ILi128EEENS7_ILi80EEENS7_ILi256EEEEEELi256ENS_6half_tEfNS_4arch4Sm90ELb0ELb0ELb0ELb1ELb1ELb1ELb0ELb1ELb1ELb1ELb0ELb0EEENS1_21CollectiveEpilogueFwdINS6_IJSA_SC_SB_EEES9_SE_SG_Li256ELb1ELb1ELb0ELb0EEENS1_36VarlenDynamicPersistentTileSchedulerILi128ELi80ELi256ELi128ELb0ELb1ELb1ELb0ELb1ELb1EEEEEEEEEvNT_6ParamsE)
        /*0098*/ 	.word	0x00000004


	//----- nvinfo : EIATTR_FRAME_SIZE
	.align		4
.L_36:
        /*009c*/ 	.byte	0x04, 0x11
        /*009e*/ 	.short	(.L_38 - .L_37)
	.align		4
.L_37:
        /*00a0*/ 	.word	index@(_ZN7cutlass13device_kernelIN5flash11enable_sm90INS1_16FlashAttnFwdSm90INS1_25CollectiveMainloopFwdSm90ILi2EN4cute5tupleIJNS5_1CILi1EEES8_S8_EEENS6_IJNS7_ILi128EEENS7_ILi80EEENS7_ILi256EEEEEELi256ENS_6half_tEfNS_4arch4Sm90ELb0ELb0ELb0ELb1ELb1ELb1ELb0ELb1ELb1ELb1ELb0ELb0EEENS1_21CollectiveEpilogueFwdINS6_IJSA_SC_SB_EEES9_SE_SG_Li256ELb1ELb1ELb0ELb0EEENS1_36VarlenDynamicPersistentTileSchedulerILi128ELi80ELi256ELi128ELb0ELb1ELb1ELb0ELb1ELb1EEEEEEEEEvNT_6ParamsE)
        /*00a4*/ 	.word	0x00000000


	//----- nvinfo : EIATTR_REGCOUNT
	.align		4
.L_38:
        /*00a8*/ 	.byte	0x04, 0x2f
        /*00aa*/ 	.short	(.L_40 - .L_39)
	.align		4
.L_39:
        /*00ac*/ 	.word	index@(_ZN7cutlass13device_kernelIN5flash11enable_sm90INS1_16FlashAttnFwdSm90INS1_25CollectiveMainloopFwdSm90ILi2EN4cute5tupleIJNS5_1CILi1EEES8_S8_EEENS6_IJNS7_ILi128EEENS7_ILi80EEENS7_ILi256EEEEEELi256ENS_6half_tEfNS_4arch4Sm90ELb0ELb0ELb0ELb1ELb1ELb0ELb0ELb1ELb1ELb1ELb0ELb0EEENS1_21CollectiveEpilogueFwdINS6_IJSA_SC_SB_EEES9_SE_SG_Li256ELb1ELb1ELb0ELb0EEENS1_36VarlenDynamicPersistentTileSchedulerILi128ELi80ELi256ELi128ELb0ELb1ELb1ELb0ELb1ELb1EEEEEEEEEvNT_6ParamsE)
        /*00b0*/ 	.word	0x00000004


	//----- nvinfo : EIATTR_FRAME_SIZE
	.align		4
.L_40:
        /*00b4*/ 	.byte	0x04, 0x11
        /*00b6*/ 	.short	(.L_42 - .L_41)
	.align		4
.L_41:
        /*00b8*/ 	.word	index@(_ZN7cutlass13device_kernelIN5flash11enable_sm90INS1_16FlashAttnFwdSm90INS1_25CollectiveMainloopFwdSm90ILi2EN4cute5tupleIJNS5_1CILi1EEES8_S8_EEENS6_IJNS7_ILi128EEENS7_ILi80EEENS7_ILi256EEEEEELi256ENS_6half_tEfNS_4arch4Sm90ELb0ELb0ELb0ELb1ELb1ELb0ELb0ELb1ELb1ELb1ELb0ELb0EEENS1_21CollectiveEpilogueFwdINS6_IJSA_SC_SB_EEES9_SE_SG_Li256ELb1ELb1ELb0ELb0EEENS1_36VarlenDynamicPersistentTileSchedulerILi128ELi80ELi256ELi128ELb0ELb1ELb1ELb0ELb1ELb1EEEEEEEEEvNT_6ParamsE)
        /*00bc*/ 	.word	0x00000000


	//----- nvinfo : EIATTR_REGCOUNT
	.align		4
.L_42:
        /*00c0*/ 	.byte	0x04, 0x2f
        /*00c2*/ 	.short	(.L_44 - .L_43)
	.align		4
.L_43:
        /*00c4*/ 	.word	index@(_ZN7cutlass13device_kernelIN5flash11enable_sm90INS1_16FlashAttnFwdSm90INS1_25CollectiveMainloopFwdSm90ILi2EN4cute5tupleIJNS5_1CILi1EEES8_S8_EEENS6_IJNS7_ILi128EEENS7_ILi80EEENS7_ILi256EEEEEELi256ENS_6half_tEfNS_4arch4Sm90ELb0ELb0ELb0ELb0ELb1ELb0ELb0ELb1ELb1ELb1ELb0ELb0EEENS1_21CollectiveEpilogueFwdINS6_IJSA_SC_SB_EEES9_SE_SG_Li256ELb0ELb1ELb0ELb0EEENS1_29StaticPersistentTileSchedulerILb0EEEEEEEEEvNT_6ParamsE)
        /*00c8*/ 	.word	0x00000004


	//----- nvinfo : EIATTR_FRAME_SIZE
	.align		4
.L_44:
        /*00cc*/ 	.byte	0x04, 0x11
        /*00ce*/ 	.short	(.L_46 - .L_45)
	.align		4
.L_45:
        /*00d0*/ 	.word	index@(_ZN7cutlass13device_kernelIN5flash11enable_sm90INS1_16FlashAttnFwdSm90INS1_25CollectiveMainloopFwdSm90ILi2EN4cute5tupleIJNS5_1CILi1EEES8_S8_EEENS6_IJNS7_ILi128EEENS7_ILi80EEENS7_ILi256EEEEEELi256ENS_6half_tEfNS_4arch4Sm90ELb0ELb0ELb0ELb0ELb1ELb0ELb0ELb1ELb1ELb1ELb0ELb0EEENS1_21CollectiveEpilogueFwdINS6_IJSA_SC_SB_EEES9_SE_SG_Li256ELb0ELb1ELb0ELb0EEENS1_29StaticPersistentTileSchedulerILb0EEEEEEEEEvNT_6ParamsE)
        /*00d4*/ 	.word	0x00000000


	//----- nvinfo : EIATTR_MIN_STACK_SIZE
	.align		4
.L_46:
        /*00d8*/ 	.byte	0x04, 0x12
        /*00da*/ 	.short	(.L_48 - .L_47)
	.align		4
.L_47:
        /*00dc*/ 	.word	index@(_ZN7cutlass13device_kernelIN5flash11enable_sm90INS1_16FlashAttnFwdSm90INS1_25CollectiveMainloopFwdSm90ILi2EN4cute5tupleIJNS5_1CILi1EEES8_S8_EEENS6_IJNS7_ILi128EEENS7_ILi80EEENS7_ILi256EEEEEELi256ENS_6half_tEfNS_4arch4Sm90ELb0ELb0ELb0ELb0ELb1ELb0ELb0ELb1ELb1ELb1ELb0ELb0EEENS1_21CollectiveEpilogueFwdINS6_IJSA_SC_SB_EEES9_SE_SG_Li256ELb0ELb1ELb0ELb0EEENS1_29StaticPersistentTileSchedulerILb0EEEEEEEEEvNT_6ParamsE)
        /*00e0*/ 	.word	0x00000000


	//----- nvinfo : EIATTR_MIN_STACK_SIZE
	.align		4
.L_48:
        /*00e4*/ 	.byte	0x04, 0x12
        /*00e6*/ 	.short	(.L_50 - .L_49)
	.align		4
.L_49:
        /*00e8*/ 	.word	index@(_ZN7cutlass13device_kernelIN5flash11enable_sm90INS1_16FlashAttnFwdSm90INS1_25CollectiveMainloopFwdSm90ILi2EN4cute5tupleIJNS5_1CILi1EEES8_S8_EEENS6_IJNS7_ILi128EEENS7_ILi80EEENS7_ILi256EEEEEELi256ENS_6half_tEfNS_4arch4Sm90ELb0ELb0ELb0ELb1ELb1ELb0ELb0ELb1ELb1ELb1ELb0ELb0EEENS1_21CollectiveEpilogueFwdINS6_IJSA_SC_SB_EEES9_SE_SG_Li256ELb1ELb1ELb0ELb0EEENS1_36VarlenDynamicPersistentTileSchedulerILi128ELi80ELi256ELi128ELb0ELb1ELb1ELb0ELb1ELb1EEEEEEEEEvNT_6ParamsE)
        /*00ec*/ 	.word	0x00000000


	//----- nvinfo : EIATTR_MIN_STACK_SIZE
	.align		4
.L_50:
        /*00f0*/ 	.byte	0x04, 0x12
        /*00f2*/ 	.short	(.L_52 - .L_51)
	.align		4
.L_51:
        /*00f4*/ 	.word	index@(_ZN7cutlass13device_kernelIN5flash11enable_sm90INS1_16FlashAttnFwdSm90INS1_25CollectiveMainloopFwdSm90ILi2EN4cute5tupleIJNS5_1CILi1EEES8_S8_EEENS6_IJNS7_ILi128EEENS7_ILi80EEENS7_ILi256EEEEEELi256ENS_6half_tEfNS_4arch4Sm90ELb0ELb0ELb0ELb1ELb1ELb1ELb0ELb1ELb1ELb1ELb0ELb0EEENS1_21CollectiveEpilogueFwdINS6_IJSA_SC_SB_EEES9_SE_SG_Li256ELb1ELb1ELb0ELb0EEENS1_36VarlenDynamicPersistentTileSchedulerILi128ELi80ELi256ELi128ELb0ELb1ELb1ELb0ELb1ELb1EEEEEEEEEvNT_6ParamsE)
        /*00f8*/ 	.word	0x00000000


	//----- nvinfo : EIATTR_MIN_STACK_SIZE
	.align		4
.L_52:
        /*00fc*/ 	.byte	0x04, 0x12
        /*00fe*/ 	.short	(.L_54 - .L_53)
	.align		4
.L_53:
        /*0100*/ 	.word	index@(_ZN7cutlass13device_kernelIN5flash11enable_sm90INS1_16FlashAttnFwdSm90INS1_25CollectiveMainloopFwdSm90ILi2EN4cute5tupleIJNS5_1CILi1EEES8_S8_EEENS6_IJNS7_ILi128EEENS7_ILi64EEENS7_ILi256EEEEEELi256ENS_6half_tEfNS_4arch4Sm90ELb0ELb1ELb0ELb0ELb1ELb0ELb0ELb1ELb1ELb1ELb0ELb0EEENS1_21CollectiveEpilogueFwdINS6_IJSA_SC_SB_EEES9_SE_SG_Li256ELb0ELb1ELb0ELb0EEENS1_30DynamicPersistentTileSchedulerILi256ELi128ELb0ELb1ELb1EEEEEEEEEvNT_6ParamsE)
        /*0104*/ 	.word	0x00000000


	//----- nvinfo : EIATTR_MIN_STACK_SIZE
	.align		4
.L_54:
        /*0108*/ 	.byte	0x04, 0x12
        /*010a*/ 	.short	(.L_56 - .L_55)
	.align		4
.L_55:
        /*010c*/ 	.word	index@(_ZN7cutlass13device_kernelIN5flash11enable_sm90INS1_16FlashAttnFwdSm90INS1_25CollectiveMainloopFwdSm90ILi2EN4cute5tupleIJNS5_1CILi1EEES8_S8_EEENS6_IJNS7_ILi128EEENS7_ILi64EEENS7_ILi256EEEEEELi256ENS_6half_tEfNS_4arch4Sm90ELb0ELb1ELb0ELb1ELb1ELb0ELb0ELb1ELb1ELb1ELb0ELb0EEENS1_21CollectiveEpilogueFwdINS6_IJSA_SC_SB_EEES9_SE_SG_Li256ELb1ELb1ELb0ELb0EEENS1_36VarlenDynamicPersistentTileSchedulerILi128ELi64ELi256ELi128ELb0ELb1ELb1ELb1ELb0ELb1EEEEEEEEEvNT_6ParamsE)
        /*0110*/ 	.word	0x00000000


	//----- nvinfo : EIATTR_MIN_STACK_SIZE
	.align		4
.L_56:
        /*0114*/ 	.byte	0x04, 0x12
        /*0116*/ 	.short	(.L_58 - .L_57)
	.align		4
.L_57:
        /*0118*/ 	.word	index@(_ZN7cutlass13device_kernelIN5flash11enable_sm90INS1_16FlashAttnFwdSm90INS1_25CollectiveMainloopFwdSm90ILi2EN4cute5tupleIJNS5_1CILi1EEES8_S8_EEENS6_IJNS7_ILi128EEENS7_ILi64EEENS7_ILi256EEEEEELi256ENS_6half_tEfNS_4arch4Sm90ELb0ELb1ELb0ELb1ELb1ELb1ELb0ELb1ELb1ELb1ELb0ELb0EEENS1_21CollectiveEpilogueFwdINS6_IJSA_SC_SB_EEES9_SE_SG_Li256ELb1ELb1ELb0ELb0EEENS1_36VarlenDynamicPersistentTileSchedulerILi128ELi64ELi256ELi128ELb0ELb1ELb1ELb1ELb0ELb1EEEEEEEEEvNT_6ParamsE)
        /*011c*/ 	.word	0x00000000


	//----- nvinfo : EIATTR_MIN_STACK_SIZE
	.align		4
.L_58:
        /*0120*/ 	.byte	0x04, 0x12
        /*0122*/ 	.short	(.L_60 - .L_59)
	.align		4
.L_59:
        /*0124*/ 	.word	index@(_ZN7cutlass13device_kernelIN5flash11enable_sm90INS1_16FlashAttnFwdSm90INS1_25CollectiveMainloopFwdSm90ILi2EN4cute5tupleIJNS5_1CILi1EEES8_S8_EEENS6_IJNS7_ILi128EEENS7_ILi80EEENS7_ILi256EEEEEELi256ENS_6half_tEfNS_4arch4Sm90ELb1ELb0ELb0ELb0ELb1ELb0ELb0ELb1ELb1ELb1ELb0ELb0EEENS1_21CollectiveEpilogueFwdINS6_IJSA_SC_SB_EEES9_SE_SG_Li256ELb0ELb1ELb0ELb0EEENS1_30DynamicPersistentTileSchedulerILi256ELi128ELb0ELb1ELb1EEEEEEEEEvNT_6ParamsE)
        /*0128*/ 	.word	0x00000000


	//----- nvinfo : EIATTR_MIN_STACK_SIZE
	.align		4
.L_60:
        /*012c*/ 	.byte	0x04, 0x12
        /*012e*/ 	.short	(.L_62 - .L_61)
	.align		4
.L_61:
        /*0130*/ 	.word	index@(_ZN7cutlass13device_kernelIN5flash11enable_sm90INS1_16FlashAttnFwdSm90INS1_25CollectiveMainloopFwdSm90ILi2EN4cute5tupleIJNS5_1CILi1EEES8_S8_EEENS6_IJNS7_ILi128EEENS7_ILi80EEENS7_ILi256EEEEEELi256ENS_6half_tEfNS_4arch4Sm90ELb1ELb0ELb0ELb1ELb1ELb0ELb0ELb1ELb1ELb1ELb0ELb0EEENS1_21CollectiveEpilogueFwdINS6_IJSA_SC_SB_EEES9_SE_SG_Li256ELb1ELb1ELb0ELb0EEENS1_36VarlenDynamicPersistentTileSchedulerILi128ELi80ELi256ELi128ELb0ELb1ELb1ELb1ELb1ELb1EEEEEEEEEvNT_6ParamsE)
        /*0134*/ 	.word	0x00000000


	//----- nvinfo : EIATTR_MIN_STACK_SIZE
	.align		4
.L_62:
        /*0138*/ 	.byte	0x04, 0x12
        /*013a*/ 	.short	(.L_64 - .L_63)
	.align		4
.L_63:
        /*013c*/ 	.word	index@(_ZN7cutlass13device_kernelIN5flash11enable_sm90INS1_16FlashAttnFwdSm90INS1_25CollectiveMainloopFwdSm90ILi2EN4cute5tupleIJNS5_1CILi1EEES8_S8_EEENS6_IJNS7_ILi128EEENS7_ILi80EEENS7_ILi256EEEEEELi256ENS_6half_tEfNS_4arch4Sm90ELb1ELb0ELb0ELb1ELb1ELb1ELb0ELb1ELb1ELb1ELb0ELb0EEENS1_21CollectiveEpilogueFwdINS6_IJSA_SC_SB_EEES9_SE_SG_Li256ELb1ELb1ELb0ELb0EEENS1_36VarlenDynamicPersistentTileSchedulerILi128ELi80ELi256ELi128ELb0ELb1ELb1ELb1ELb1ELb1EEEEEEEEEvNT_6ParamsE)
        /*0140*/ 	.word	0x00000000
.L_64:


//--------------------- .nv.compat                --------------------------
	.section	.nv.compat,"",@"SHT_CUDA_COMPAT_INFO"
	.align	4
        /*0000*/ 	.byte	0x02, 0x09, 0x01, 0x00, 0x02, 0x02, 0x01, 0x00, 0x02, 0x05, 0x05, 0x00, 0x03, 0x07, 0x01, 0x01
        /*0010*/ 	.byte	0x02, 0x03, 0x00, 0x00, 0x02, 0x06, 0x01, 0x00, 0x04, 0x0b, 0x08, 0x00, 0x00, 0x00, 0x00, 0x00
        /*0020*/ 	.byte	0x00, 0x00, 0x00, 0x00


//--------------------- .nv.info._ZN7cutlass13device_kernelIN5flash11enable_sm90INS1_16FlashAttnFwdSm90INS1_25CollectiveMainloopFwdSm90ILi2EN4cute5tupleIJNS5_1CILi1EEES8_S8_EEENS6_IJNS7_ILi128EEENS7_ILi80EEENS7_ILi256EEEEEELi256ENS_6half_tEfNS_4arch4Sm90ELb0ELb0ELb0ELb0ELb1ELb0ELb0ELb1ELb1ELb1ELb0ELb0EEENS1_21CollectiveEpilogueFwdINS6_IJSA_SC_SB_EEES9_SE_SG_Li256ELb0ELb1ELb0ELb0EEENS1_29StaticPersistentTileSchedulerILb0EEEEEEEEEvNT_6ParamsE --------------------------
	.section	.nv.info._ZN7cutlass13device_kernelIN5flash11enable_sm90INS1_16FlashAttnFwdSm90INS1_25CollectiveMainloopFwdSm90ILi2EN4cute5tupleIJNS5_1CILi1EEES8_S8_EEENS6_IJNS7_ILi128EEENS7_ILi80EEENS7_ILi256EEEEEELi256ENS_6half_tEfNS_4arch4Sm90ELb0ELb0ELb0ELb0ELb1ELb0ELb0ELb1ELb1ELb1ELb0ELb0EEENS1_21CollectiveEpilogueFwdINS6_IJSA_SC_SB_EEES9_SE_SG_Li256ELb0ELb1ELb0ELb0EEENS1_29StaticPersistentTileSchedulerILb0EEEEEEEEEvNT_6ParamsE,"",@"SHT_CUDA_INFO"
	.sectionflags	@""
	.align	4


	//----- nvinfo : EIATTR_CUDA_API_VERSION
	.align		4
        /*0000*/ 	.byte	0x04, 0x37
        /*0002*/ 	.short	(.L_66 - .L_65)
.L_65:
        /*0004*/ 	.word	0x00000082


	//----- nvinfo : EIATTR_KPARAM_INFO
	.align		4
.L_66:
        /*0008*/ 	.byte	0x04, 0x17
        /*000a*/ 	.short	(.L_68 - .L_67)
.L_67:
        /*000c*/ 	.word	0x00000000
        /*0010*/ 	.short	0x0000
        /*0012*/ 	.short	0x0000
        /*0014*/ 	.byte	0x00, 0xf0, 0x01, 0x28


	//----- nvinfo : EIATTR_SPARSE_MMA_MASK
	.align		4
.L_68:
        /*0018*/ 	.byte	0x03, 0x50
        /*001a*/ 	.short	0x0000


	//----- nvinfo : EIATTR_MAXREG_COUNT
	.align		4
        /*001c*/ 	.byte	0x03, 0x1b
        /*001e*/ 	.short	0x00a8


	//----- nvinfo : EIATTR_MERCURY_ISA_VERSION
	.align		4
        /*0020*/ 	.byte	0x03, 0x5f
        /*0022*/ 	.short	0x0101


	//----- nvinfo : EIATTR_VRC_CTA_INIT_COUNT
	.align		4
        /*0024*/ 	.byte	0x02, 0x4a
	.zero		1
	.zero		1


	//----- nvinfo : EIATTR_EXIT_INSTR_OFFSETS
	.align		4
        /*0028*/ 	.byte	0x04, 0x1c
        /*002a*/ 	.short	(.L_70 - .L_69)


	//   ....[0]....
.L_69:
        /*002c*/ 	.word	0x00000010


	//----- nvinfo : EIATTR_MAX_THREADS
	.align		4
.L_70:
        /*0030*/ 	.byte	0x04, 0x05
        /*0032*/ 	.short	(.L_72 - .L_71)
.L_71:
        /*0034*/ 	.word	0x00000180
        /*0038*/ 	.word	0x00000001
        /*003c*/ 	.word	0x00000001


	//----- nvinfo : EIATTR_CBANK_PARAM_SIZE
	.align		4
.L_72:
        /*0040*/ 	.byte	0x03, 0x19
        /*0042*/ 	.short	0x0a00


	//----- nvinfo : EIATTR_PARAM_CBANK
	.align		4
        /*0044*/ 	.byte	0x04, 0x0a
        /*0046*/ 	.short	(.L_74 - .L_73)
	.align		4
.L_73:
        /*0048*/ 	.word	index@(.nv.constant0._ZN7cutlass13device_kernelIN5flash11enable_sm90INS1_16FlashAttnFwdSm90INS1_25CollectiveMainloopFwdSm90ILi2EN4cute5tupleIJNS5_1CILi1EEES8_S8_EEENS6_IJNS7_ILi128EEENS7_ILi80EEENS7_ILi256EEEEEELi256ENS_6half_tEfNS_4arch4Sm90ELb0ELb0ELb0ELb0ELb1ELb0ELb0ELb1ELb1ELb1ELb0ELb0EEENS1_21CollectiveEpilogueFwdINS6_IJSA_SC_SB_EEES9_SE_SG_Li256ELb0ELb1ELb0ELb0EEENS1_29StaticPersistentTileSchedulerILb0EEEEEEEEEvNT_6ParamsE)
        /*004c*/ 	.short	0x0380
        /*004e*/ 	.short	0x0a00


	//----- nvinfo : EIATTR_SW_WAR
	.align		4
.L_74:
        /*0050*/ 	.byte	0x04, 0x36
        /*0052*/ 	.short	(.L_76 - .L_75)
.L_75:
        /*0054*/ 	.word	0x00000008
.L_76:


//--------------------- .nv.info._ZN7cutlass13device_kernelIN5flash11enable_sm90INS1_16FlashAttnFwdSm90INS1_25CollectiveMainloopFwdSm90ILi2EN4cute5tupleIJNS5_1CILi1EEES8_S8_EEENS6_IJNS7_ILi128EEENS7_ILi80EEENS7_ILi256EEEEEELi256ENS_6half_tEfNS_4arch4Sm90ELb0ELb0ELb0ELb1ELb1ELb0ELb0ELb1ELb1ELb1ELb0ELb0EEENS1_21CollectiveEpilogueFwdINS6_IJSA_SC_SB_EEES9_SE_SG_Li256ELb1ELb1ELb0ELb0EEENS1_36VarlenDynamicPersistentTileSchedulerILi128ELi80ELi256ELi128ELb0ELb1ELb1ELb0ELb1ELb1EEEEEEEEEvNT_6ParamsE --------------------------
	.section	.nv.info._ZN7cutlass13device_kernelIN5flash11enable_sm90INS1_16FlashAttnFwdSm90INS1_25CollectiveMainloopFwdSm90ILi2EN4cute5tupleIJNS5_1CILi1EEES8_S8_EEENS6_IJNS7_ILi128EEENS7_ILi80EEENS7_ILi256EEEEEELi256ENS_6half_tEfNS_4arch4Sm90ELb0ELb0ELb0ELb1ELb1ELb0ELb0ELb1ELb1ELb1ELb0ELb0EEENS1_21CollectiveEpilogueFwdINS6_IJSA_SC_SB_EEES9_SE_SG_Li256ELb1ELb1ELb0ELb0EEENS1_36VarlenDynamicPersistentTileSchedulerILi128ELi80ELi256ELi128ELb0ELb1ELb1ELb0ELb1ELb1EEEEEEEEEvNT_6ParamsE,"",@"SHT_CUDA_INFO"
	.sectionflags	@""
	.align	4


	//----- nvinfo : EIATTR_CUDA_API_VERSION
	.align		4
        /*0000*/ 	.byte	0x04, 0x37
        /*0002*/ 	.short	(.L_78 - .L_77)
.L_77:
        /*0004*/ 	.word	0x00000082


	//----- nvinfo : EIATTR_KPARAM_INFO
	.align		4
.L_78:
        /*0008*/ 	.byte	0x04, 0x17
        /*000a*/ 	.short	(.L_80 - .L_79)
.L_79:
        /*000c*/ 	.word	0x00000000
        /*0010*/ 	.short	0x0000
        /*0012*/ 	.short	0x0000
        /*0014*/ 	.byte	0x00, 0xf0, 0x01, 0x2a


	//----- nvinfo : EIATTR_SPARSE_MMA_MASK
	.align		4
.L_80:
        /*0018*/ 	.byte	0x03, 0x50
        /*001a*/ 	.short	0x0000


	//----- nvinfo : EIATTR_MAXREG_COUNT
	.align		4
        /*001c*/ 	.byte	0x03, 0x1b
        /*001e*/ 	.short	0x00a8


	//----- nvinfo : EIATTR_MERCURY_ISA_VERSION
	.align		4
        /*0020*/ 	.byte	0x03, 0x5f
        /*0022*/ 	.short	0x0101


	//----- nvinfo : EIATTR_VRC_CTA_INIT_COUNT
	.align		4
        /*0024*/ 	.byte	0x02, 0x4a
	.zero		1
	.zero		1


	//----- nvinfo : EIATTR_EXIT_INSTR_OFFSETS
	.align		4
        /*0028*/ 	.byte	0x04, 0x1c
        /*002a*/ 	.short	(.L_82 - .L_81)


	//   ....[0]....
.L_81:
        /*002c*/ 	.word	0x00000010


	//----- nvinfo : EIATTR_MAX_THREADS
	.align		4
.L_82:
        /*0030*/ 	.byte	0x04, 0x05
        /*0032*/ 	.short	(.L_84 - .L_83)
.L_83:
        /*0034*/ 	.word	0x00000180
        /*0038*/ 	.word	0x00000001
        /*003c*/ 	.word	0x00000001


	//----- nvinfo : EIATTR_CBANK_PARAM_SIZE
	.align		4
.L_84:
        /*0040*/ 	.byte	0x03, 0x19
        /*0042*/ 	.short	0x0a80


	//----- nvinfo : EIATTR_PARAM_CBANK
	.align		4
        /*0044*/ 	.byte	0x04, 0x0a
        /*0046*/ 	.short	(.L_86 - .L_85)
	.align		4
.L_85:
        /*0048*/ 	.word	index@(.nv.constant0._ZN7cutlass13device_kernelIN5flash11enable_sm90INS1_16FlashAttnFwdSm90INS1_25CollectiveMainloopFwdSm90ILi2EN4cute5tupleIJNS5_1CILi1EEES8_S8_EEENS6_IJNS7_ILi128EEENS7_ILi80EEENS7_ILi256EEEEEELi256ENS_6half_tEfNS_4arch4Sm90ELb0ELb0ELb0ELb1ELb1ELb0ELb0ELb1ELb1ELb1ELb0ELb0EEENS1_21CollectiveEpilogueFwdINS6_IJSA_SC_SB_EEES9_SE_SG_Li256ELb1ELb1ELb0ELb0EEENS1_36VarlenDynamicPersistentTileSchedulerILi128ELi80ELi256ELi128ELb0ELb1ELb1ELb0ELb1ELb1EEEEEEEEEvNT_6ParamsE)
        /*004c*/ 	.short	0x0380
        /*004e*/ 	.short	0x0a80


	//----- nvinfo : EIATTR_SW_WAR
	.align		4
.L_86:
        /*0050*/ 	.byte	0x04, 0x36
        /*0052*/ 	.short	(.L_88 - .L_87)
.L_87:
        /*0054*/ 	.word	0x00000008
.L_88:


//--------------------- .nv.info._ZN7cutlass13device_kernelIN5flash11enable_sm90INS1_16FlashAttnFwdSm90INS1_25CollectiveMainloopFwdSm90ILi2EN4cute5tupleIJNS5_1CILi1EEES8_S8_EEENS6_IJNS7_ILi128EEENS7_ILi80EEENS7_ILi256EEEEEELi256ENS_6half_tEfNS_4arch4Sm90ELb0ELb0ELb0ELb1ELb1ELb1ELb0ELb1ELb1ELb1ELb0ELb0EEENS1_21CollectiveEpilogueFwdINS6_IJSA_SC_SB_EEES9_SE_SG_Li256ELb1ELb1ELb0ELb0EEENS1_36VarlenDynamicPersistentTileSchedulerILi128ELi80ELi256ELi128ELb0ELb1ELb1ELb0ELb1ELb1EEEEEEEEEvNT_6ParamsE --------------------------
	.section	.nv.info._ZN7cutlass13device_kernelIN5flash11enable_sm90INS1_16FlashAttnFwdSm90INS1_25CollectiveMainloopFwdSm90ILi2EN4cute5tupleIJNS5_1CILi1EEES8_S8_EEENS6_IJNS7_ILi128EEENS7_ILi80EEENS7_ILi256EEEEEELi256ENS_6half_tEfNS_4arch4Sm90ELb0ELb0ELb0ELb1ELb1ELb1ELb0ELb1ELb1ELb1ELb0ELb0EEENS1_21CollectiveEpilogueFwdINS6_IJSA_SC_SB_EEES9_SE_SG_Li256ELb1ELb1ELb0ELb0EEENS1_36VarlenDynamicPersistentTileSchedulerILi128ELi80ELi256ELi128ELb0ELb1ELb1ELb0ELb1ELb1EEEEEEEEEvNT_6ParamsE,"",@"SHT_CUDA_INFO"
	.sectionflags	@""
	.align	4


	//----- nvinfo : EIATTR_CUDA_API_VERSION
	.align		4
        /*0000*/ 	.byte	0x04, 0x37
        /*0002*/ 	.short	(.L_90 - .L_89)
.L_89:
        /*0004*/ 	.word	0x00000082


	//----- nvinfo : EIATTR_KPARAM_INFO
	.align		4
.L_90:
        /*0008*/ 	.byte	0x04, 0x17
        /*000a*/ 	.short	(.L_92 - .L_91)
.L_91:
        /*000c*/ 	.word	0x00000000
        /*0010*/ 	.short	0x0000
        /*0012*/ 	.short	0x0000
        /*0014*/ 	.byte	0x00, 0xf0, 0x01, 0x2a


	//----- nvinfo : EIATTR_SPARSE_MMA_MASK
	.align		4
.L_92:
        /*0018*/ 	.byte	0x03, 0x50
        /*001a*/ 	.short	0x0000


	//----- nvinfo : EIATTR_MAXREG_COUNT
	.align		4
        /*001c*/ 	.byte	0x03, 0x1b
        /*001e*/ 	.short	0x00a8


	//----- nvinfo : EIATTR_MERCURY_ISA_VERSION
	.align		4
        /*0020*/ 	.byte	0x03, 0x5f
        /*0022*/ 	.short	0x0101


	//----- nvinfo : EIATTR_VRC_CTA_INIT_COUNT
	.align		4
        /*0024*/ 	.byte	0x02, 0x4a
	.zero		1
	.zero		1


	//----- nvinfo : EIATTR_EXIT_INSTR_OFFSETS
	.align		4
        /*0028*/ 	.byte	0x04, 0x1c
        /*002a*/ 	.short	(.L_94 - .L_93)


	//   ....[0]....
.L_93:
        /*002c*/ 	.word	0x00000010


	//----- nvinfo : EIATTR_MAX_THREADS
	.align		4
.L_94:
        /*0030*/ 	.byte	0x04, 0x05
        /*0032*/ 	.short	(.L_96 - .L_95)
.L_95:
        /*0034*/ 	.word	0x00000180
        /*0038*/ 	.word	0x00000001
        /*003c*/ 	.word	0x00000001


	//----- nvinfo : EIATTR_CBANK_PARAM_SIZE
	.align		4
.L_96:
        /*0040*/ 	.byte	0x03, 0x19
        /*0042*/ 	.short	0x0a80


	//----- nvinfo : EIATTR_PARAM_CBANK
	.align		4
        /*0044*/ 	.byte	0x04, 0x0a
        /*0046*/ 	.short	(.L_98 - .L_97)
	.align		4
.L_97:
        /*0048*/ 	.word	index@(.nv.constant0._ZN7cutlass13device_kernelIN5flash11enable_sm90INS1_16FlashAttnFwdSm90INS1_25CollectiveMainloopFwdSm90ILi2EN4cute5tupleIJNS5_1CILi1EEES8_S8_EEENS6_IJNS7_ILi128EEENS7_ILi80EEENS7_ILi256EEEEEELi256ENS_6half_tEfNS_4arch4Sm90ELb0ELb0ELb0ELb1ELb1ELb1ELb0ELb1ELb1ELb1ELb0ELb0EEENS1_21CollectiveEpilogueFwdINS6_IJSA_SC_SB_EEES9_SE_SG_Li256ELb1ELb1ELb0ELb0EEENS1_36VarlenDynamicPersistentTileSchedulerILi128ELi80ELi256ELi128ELb0ELb1ELb1ELb0ELb1ELb1EEEEEEEEEvNT_6ParamsE)
        /*004c*/ 	.short	0x0380
        /*004e*/ 	.short	0x0a80


	//----- nvinfo : EIATTR_SW_WAR
	.align		4
.L_98:
        /*0050*/ 	.byte	0x04, 0x36
        /*0052*/ 	.short	(.L_100 - .L_99)
.L_99:
        /*0054*/ 	.word	0x00000008
.L_100:


//--------------------- .nv.info._ZN7cutlass13device_kernelIN5flash11enable_sm90INS1_16FlashAttnFwdSm90INS1_25CollectiveMainloopFwdSm90ILi2EN4cute5tupleIJNS5_1CILi1EEES8_S8_EEENS6_IJNS7_ILi128EEENS7_ILi64EEENS7_ILi256EEEEEELi256ENS_6half_tEfNS_4arch4Sm90ELb0ELb1ELb0ELb0ELb1ELb0ELb0ELb1ELb1ELb1ELb0ELb0EEENS1_21CollectiveEpilogueFwdINS6_IJSA_SC_SB_EEES9_SE_SG_Li256ELb0ELb1ELb0ELb0EEENS1_30DynamicPersistentTileSchedulerILi256ELi128ELb0ELb1ELb1EEEEEEEEEvNT_6ParamsE --------------------------
	.section	.nv.info._ZN7cutlass13device_kernelIN5flash11enable_sm90INS1_16FlashAttnFwdSm90INS1_25CollectiveMainloopFwdSm90ILi2EN4cute5tupleIJNS5_1CILi1EEES8_S8_EEENS6_IJNS7_ILi128EEENS7_ILi64EEENS7_ILi256EEEEEELi256ENS_6half_tEfNS_4arch4Sm90ELb0ELb1ELb0ELb0ELb1ELb0ELb0ELb1ELb1ELb1ELb0ELb0EEENS1_21CollectiveEpilogueFwdINS6_IJSA_SC_SB_EEES9_SE_SG_Li256ELb0ELb1ELb0ELb0EEENS1_30DynamicPersistentTileSchedulerILi256ELi128ELb0ELb1ELb1EEEEEEEEEvNT_6ParamsE,"",@"SHT_CUDA_INFO"
	.sectionflags	@""
	.align	4


	//----- nvinfo : EIATTR_CUDA_API_VERSION
	.align		4
        /*0000*/ 	.byte	0x04, 0x37
        /*0002*/ 	.short	(.L_102 - .L_101)
.L_101:
        /*0004*/ 	.word	0x00000082


	//----- nvinfo : EIATTR_KPARAM_INFO
	.align		4
.L_102:
        /*0008*/ 	.byte	0x04, 0x17
        /*000a*/ 	.short	(.L_104 - .L_103)
.L_103:
        /*000c*/ 	.word	0x00000000
        /*0010*/ 	.short	0x0000
        /*0012*/ 	.short	0x0000
        /*0014*/ 	.byte	0x00, 0xf0, 0x01, 0x2a


	//----- nvinfo : EIATTR_SPARSE_MMA_MASK
	.align		4
.L_104:
        /*0018*/ 	.byte	0x03, 0x50
        /*001a*/ 	.short	0x0000


	//----- nvinfo : EIATTR_MAXREG_COUNT
	.align		4
        /*001c*/ 	.byte	0x03, 0x1b
        /*001e*/ 	.short	0x00a8


	//----- nvinfo : EIATTR_MERCURY_ISA_VERSION
	.align		4
        /*0020*/ 	.byte	0x03, 0x5f
        /*0022*/ 	.short	0x0101


	//----- nvinfo : EIATTR_VRC_CTA_INIT_COUNT
	.align		4
        /*0024*/ 	.byte	0x02, 0x4a
	.zero		1
	.zero		1


	//----- nvinfo : EIATTR_EXIT_INSTR_OFFSETS
	.align		4
        /*0028*/ 	.byte	0x04, 0x1c
        /*002a*/ 	.short	(.L_106 - .L_105)


	//   ....[0]....
.L_105:
        /*002c*/ 	.word	0x00000010


	//----- nvinfo : EIATTR_MAX_THREADS
	.align		4
.L_106:
        /*0030*/ 	.byte	0x04, 0x05
        /*0032*/ 	.short	(.L_108 - .L_107)
.L_107:
        /*0034*/ 	.word	0x00000180
        /*0038*/ 	.word	0x00000001
        /*003c*/ 	.word	0x00000001


	//----- nvinfo : EIATTR_CBANK_PARAM_SIZE
	.align		4
.L_108:
        /*0040*/ 	.byte	0x03, 0x19
        /*0042*/ 	.short	0x0a80


	//----- nvinfo : EIATTR_PARAM_CBANK
	.align		4
        /*0044*/ 	.byte	0x04, 0x0a
        /*0046*/ 	.short	(.L_110 - .L_109)
	.align		4
.L_109:
        /*0048*/ 	.word	index@(.nv.constant0._ZN7cutlass13device_kernelIN5flash11enable_sm90INS1_16FlashAttnFwdSm90INS1_25CollectiveMainloopFwdSm90ILi2EN4cute5tupleIJNS5_1CILi1EEES8_S8_EEENS6_IJNS7_ILi128EEENS7_ILi64EEENS7_ILi256EEEEEELi256ENS_6half_tEfNS_4arch4Sm90ELb0ELb1ELb0ELb0ELb1ELb0ELb0ELb1ELb1ELb1ELb0ELb0EEENS1_21CollectiveEpilogueFwdINS6_IJSA_SC_SB_EEES9_SE_SG_Li256ELb0ELb1ELb0ELb0EEENS1_30DynamicPersistentTileSchedulerILi256ELi128ELb0ELb1ELb1EEEEEEEEEvNT_6ParamsE)
        /*004c*/ 	.short	0x0380
        /*004e*/ 	.short	0x0a80


	//----- nvinfo : EIATTR_SW_WAR
	.align		4
.L_110:
        /*0050*/ 	.byte	0x04, 0x36
        /*0052*/ 	.short	(.L_112 - .L_111)
.L_111:
        /*0054*/ 	.word	0x00000008
.L_112:


//--------------------- .nv.info._ZN7cutlass13device_kernelIN5flash11enable_sm90INS1_16FlashAttnFwdSm90INS1_25CollectiveMainloopFwdSm90ILi2EN4cute5tupleIJNS5_1CILi1EEES8_S8_EEENS6_IJNS7_ILi128EEENS7_ILi64EEENS7_ILi256EEEEEELi256ENS_6half_tEfNS_4arch4Sm90ELb0ELb1ELb0ELb1ELb1ELb0ELb0ELb1ELb1ELb1ELb0ELb0EEENS1_21CollectiveEpilogueFwdINS6_IJSA_SC_SB_EEES9_SE_SG_Li256ELb1ELb1ELb0ELb0EEENS1_36VarlenDynamicPersistentTileSchedulerILi128ELi64ELi256ELi128ELb0ELb1ELb1ELb1ELb0ELb1EEEEEEEEEvNT_6ParamsE --------------------------
	.section	.nv.info._ZN7cutlass13device_kernelIN5flash11enable_sm90INS1_16FlashAttnFwdSm90INS1_25CollectiveMainloopFwdSm90ILi2EN4cute5tupleIJNS5_1CILi1EEES8_S8_EEENS6_IJNS7_ILi128EEENS7_ILi64EEENS7_ILi256EEEEEELi256ENS_6half_tEfNS_4arch4Sm90ELb0ELb1ELb0ELb1ELb1ELb0ELb0ELb1ELb1ELb1ELb0ELb0EEENS1_21CollectiveEpilogueFwdINS6_IJSA_SC_SB_EEES9_SE_SG_Li256ELb1ELb1ELb0ELb0EEENS1_36VarlenDynamicPersistentTileSchedulerILi128ELi64ELi256ELi128ELb0ELb1ELb1ELb1ELb0ELb1EEEEEEEEEvNT_6ParamsE,"",@"SHT_CUDA_INFO"
	.sectionflags	@""
	.align	4


	//----- nvinfo : EIATTR_CUDA_API_VERSION
	.align		4
        /*0000*/ 	.byte	0x04, 0x37
        /*0002*/ 	.short	(.L_114 - .L_113)
.L_113:
        /*0004*/ 	.word	0x00000082


	//----- nvinfo : EIATTR_KPARAM_INFO
	.align		4
.L_114:
        /*0008*/ 	.byte	0x04, 0x17
        /*000a*/ 	.short	(.L_116 - .L_115)
.L_115:
        /*000c*/ 	.word	0x00000000
        /*0010*/ 	.short	0x0000
        /*0012*/ 	.short	0x0000
        /*0014*/ 	.byte	0x00, 0xf0, 0x01, 0x2a


	//----- nvinfo : EIATTR_SPARSE_MMA_MASK
	.align		4
.L_116:
        /*0018*/ 	.byte	0x03, 0x50
        /*001a*/ 	.short	0x0000


	//----- nvinfo : EIATTR_MAXREG_COUNT
	.align		4
        /*001c*/ 	.byte	0x03, 0x1b
        /*001e*/ 	.short	0x00a8


	//----- nvinfo : EIATTR_MERCURY_ISA_VERSION
	.align		4
        /*0020*/ 	.byte	0x03, 0x5f
        /*0022*/ 	.short	0x0101


	//----- nvinfo : EIATTR_VRC_CTA_INIT_COUNT
	.align		4
        /*0024*/ 	.byte	0x02, 0x4a
	.zero		1
	.zero		1


	//----- nvinfo : EIATTR_EXIT_INSTR_OFFSETS
	.align		4
        /*0028*/ 	.byte	0x04, 0x1c
        /*002a*/ 	.short	(.L_118 - .L_117)


	//   ....[0]....
.L_117:
        /*002c*/ 	.word	0x00000010


	//----- nvinfo : EIATTR_MAX_THREADS
	.align		4
.L_118:
        /*0030*/ 	.byte	0x04, 0x05
        /*0032*/ 	.short	(.L_120 - .L_119)
.L_119:
        /*0034*/ 	.word	0x00000180
        /*0038*/ 	.word	0x00000001
        /*003c*/ 	.word	0x00000001


	//----- nvinfo : EIATTR_CBANK_PARAM_SIZE
	.align		4
.L_120:
        /*0040*/ 	.byte	0x03, 0x19
        /*0042*/ 	.short	0x0a80


	//----- nvinfo : EIATTR_PARAM_CBANK
	.align		4
        /*0044*/ 	.byte	0x04, 0x0a
        /*0046*/ 	.short	(.L_122 - .L_121)
	.align		4
.L_121:
        /*0048*/ 	.word	index@(.nv.constant0._ZN7cutlass13device_kernelIN5flash11enable_sm90INS1_16FlashAttnFwdSm90INS1_25CollectiveMainloopFwdSm90ILi2EN4cute5tupleIJNS5_1CILi1EEES8_S8_EEENS6_IJNS7_ILi128EEENS7_ILi64EEENS7_ILi256EEEEEELi256ENS_6half_tEfNS_4arch4Sm90ELb0ELb1ELb0ELb1ELb1ELb0ELb0ELb1ELb1ELb1ELb0ELb0EEENS1_21CollectiveEpilogueFwdINS6_IJSA_SC_SB_EEES9_SE_SG_Li256ELb1ELb1ELb0ELb0EEENS1_36VarlenDynamicPersistentTileSchedulerILi128ELi64ELi256ELi128ELb0ELb1ELb1ELb1ELb0ELb1EEEEEEEEEvNT_6ParamsE)
        /*004c*/ 	.short	0x0380
        /*004e*/ 	.short	0x0a80


	//----- nvinfo : EIATTR_SW_WAR
	.align		4
.L_122:
        /*0050*/ 	.byte	0x04, 0x36
        /*0052*/ 	.short	(.L_124 - .L_123)
.L_123:
        /*0054*/ 	.word	0x00000008
.L_124:


//--------------------- .nv.info._ZN7cutlass13device_kernelIN5flash11enable_sm90INS1_16FlashAttnFwdSm90INS1_25CollectiveMainloopFwdSm90ILi2EN4cute5tupleIJNS5_1CILi1EEES8_S8_EEENS6_IJNS7_ILi128EEENS7_ILi64EEENS7_ILi256EEEEEELi256ENS_6half_tEfNS_4arch4Sm90ELb0ELb1ELb0ELb1ELb1ELb1ELb0ELb1ELb1ELb1ELb0ELb0EEENS1_21CollectiveEpilogueFwdINS6_IJSA_SC_SB_EEES9_SE_SG_Li256ELb1ELb1ELb0ELb0EEENS1_36VarlenDynamicPersistentTileSchedulerILi128ELi64ELi256ELi128ELb0ELb1ELb1ELb1ELb0ELb1EEEEEEEEEvNT_6ParamsE --------------------------
	.section	.nv.info._ZN7cutlass13device_kernelIN5flash11enable_sm90INS1_16FlashAttnFwdSm90INS1_25CollectiveMainloopFwdSm90ILi2EN4cute5tupleIJNS5_1CILi1EEES8_S8_EEENS6_IJNS7_ILi128EEENS7_ILi64EEENS7_ILi256EEEEEELi256ENS_6half_tEfNS_4arch4Sm90ELb0ELb1ELb0ELb1ELb1ELb1ELb0ELb1ELb1ELb1ELb0ELb0EEENS1_21CollectiveEpilogueFwdINS6_IJSA_SC_SB_EEES9_SE_SG_Li256ELb1ELb1ELb0ELb0EEENS1_36VarlenDynamicPersistentTileSchedulerILi128ELi64ELi256ELi128ELb0ELb1ELb1ELb1ELb0ELb1EEEEEEEEEvNT_6ParamsE,"",@"SHT_CUDA_INFO"
	.sectionflags	@""
	.align	4


	//----- nvinfo : EIATTR_CUDA_API_VERSION
	.align		4
        /*0000*/ 	.byte	0x04, 0x37
        /*0002*/ 	.short	(.L_126 - .L_125)
.L_125:
        /*0004*/ 	.word	0x00000082


	//----- nvinfo : EIATTR_KPARAM_INFO
	.align		4
.L_126:
        /*0008*/ 	.byte	0x04, 0x17
        /*000a*/ 	.short	(.L_128 - .L_127)
.L_127:
        /*000c*/ 	.word	0x00000000
        /*0010*/ 	.short	0x0000
        /*0012*/ 	.short	0x0000
        /*0014*/ 	.byte	0x00, 0xf0, 0x01, 0x2a


	//----- nvinfo : EIATTR_SPARSE_MMA_MASK
	.align		4
.L_128:
        /*0018*/ 	.byte	0x03, 0x50
        /*001a*/ 	.short	0x0000


	//----- nvinfo : EIATTR_MAXREG_COUNT
	.align		4
        /*001c*/ 	.byte	0x03, 0x1b
        /*001e*/ 	.short	0x00a8


	//----- nvinfo : EIATTR_MERCURY_ISA_VERSION
	.align		4
        /*0020*/ 	.byte	0x03, 0x5f
        /*0022*/ 	.short	0x0101


	//----- nvinfo : EIATTR_VRC_CTA_INIT_COUNT
	.align		4
        /*0024*/ 	.byte	0x02, 0x4a
	.zero		1
	.zero		1


	//----- nvinfo : EIATTR_EXIT_INSTR_OFFSETS
	.align		4
        /*0028*/ 	.byte	0x04, 0x1c
        /*002a*/ 	.short	(.L_130 - .L_129)


	//   ....[0]....
.L_129:
        /*002c*/ 	.word	0x00000010


	//----- nvinfo : EIATTR_MAX_THREADS
	.align		4
.L_130:
        /*0030*/ 	.byte	0x04, 0x05
        /*0032*/ 	.short	(.L_132 - .L_131)
.L_131:
        /*0034*/ 	.word	0x00000180
        /*0038*/ 	.word	0x00000001
        /*003c*/ 	.word	0x00000001


	//----- nvinfo : EIATTR_CBANK_PARAM_SIZE
	.align		4
.L_132:
        /*0040*/ 	.byte	0x03, 0x19
        /*0042*/ 	.short	0x0a80


	//----- nvinfo : EIATTR_PARAM_CBANK
	.align		4
        /*0044*/ 	.byte	0x04, 0x0a
        /*0046*/ 	.short	(.L_134 - .L_133)
	.align		4
.L_133:
        /*0048*/ 	.word	index@(.nv.constant0._ZN7cutlass13device_kernelIN5flash11enable_sm90INS1_16FlashAttnFwdSm90INS1_25CollectiveMainloopFwdSm90ILi2EN4cute5tupleIJNS5_1CILi1EEES8_S8_EEENS6_IJNS7_ILi128EEENS7_ILi64EEENS7_ILi256EEEEEELi256ENS_6half_tEfNS_4arch4Sm90ELb0ELb1ELb0ELb1ELb1ELb1ELb0ELb1ELb1ELb1ELb0ELb0EEENS1_21CollectiveEpilogueFwdINS6_IJSA_SC_SB_EEES9_SE_SG_Li256ELb1ELb1ELb0ELb0EEENS1_36VarlenDynamicPersistentTileSchedulerILi128ELi64ELi256ELi128ELb0ELb1ELb1ELb1ELb0ELb1EEEEEEEEEvNT_6ParamsE)
        /*004c*/ 	.short	0x0380
        /*004e*/ 	.short	0x0a80


	//----- nvinfo : EIATTR_SW_WAR
	.align		4
.L_134:
        /*0050*/ 	.byte	0x04, 0x36
        /*0052*/ 	.short	(.L_136 - .L_135)
.L_135:
        /*0054*/ 	.word	0x00000008
.L_136:


//--------------------- .nv.info._ZN7cutlass13device_kernelIN5flash11enable_sm90INS1_16FlashAttnFwdSm90INS1_25CollectiveMainloopFwdSm90ILi2EN4cute5tupleIJNS5_1CILi1EEES8_S8_EEENS6_IJNS7_ILi128EEENS7_ILi80EEENS7_ILi256EEEEEELi256ENS_6half_tEfNS_4arch4Sm90ELb1ELb0ELb0ELb0ELb1ELb0ELb0ELb1ELb1ELb1ELb0ELb0EEENS1_21CollectiveEpilogueFwdINS6_IJSA_SC_SB_EEES9_SE_SG_Li256ELb0ELb1ELb0ELb0EEENS1_30DynamicPersistentTileSchedulerILi256ELi128ELb0ELb1ELb1EEEEEEEEEvNT_6ParamsE --------------------------
	.section	.nv.info._ZN7cutlass13device_kernelIN5flash11enable_sm90INS1_16FlashAttnFwdSm90INS1_25CollectiveMainloopFwdSm90ILi2EN4cute5tupleIJNS5_1CILi1EEES8_S8_EEENS6_IJNS7_ILi128EEENS7_ILi80EEENS7_ILi256EEEEEELi256ENS_6half_tEfNS_4arch4Sm90ELb1ELb0ELb0ELb0ELb1ELb0ELb0ELb1ELb1ELb1ELb0ELb0EEENS1_21CollectiveEpilogueFwdINS6_IJSA_SC_SB_EEES9_SE_SG_Li256ELb0ELb1ELb0ELb0EEENS1_30DynamicPersistentTileSchedulerILi256ELi128ELb0ELb1ELb1EEEEEEEEEvNT_6ParamsE,"",@"SHT_CUDA_INFO"
	.sectionflags	@""
	.align	4


	//----- nvinfo : EIATTR_CUDA_API_VERSION
	.align		4
        /*0000*/ 	.byte	0x04, 0x37
        /*0002*/ 	.short	(.L_138 - .L_137)
.L_137:
        /*0004*/ 	.word	0x00000082


	//----- nvinfo : EIATTR_KPARAM_INFO
	.align		4
.L_138:
        /*0008*/ 	.byte	0x04, 0x17
        /*000a*/ 	.short	(.L_140 - .L_139)
.L_139:
        /*000c*/ 	.word	0x00000000
        /*0010*/ 	.short	0x0000
        /*0012*/ 	.short	0x0000
        /*0014*/ 	.byte	0x00, 0xf0, 0x01, 0x2a


	//----- nvinfo : EIATTR_SPARSE_MMA_MASK
	.align		4
.L_140:
        /*0018*/ 	.byte	0x03, 0x50
        /*001a*/ 	.short	0x0000


	//----- nvinfo : EIATTR_MAXREG_COUNT
	.align		4
        /*001c*/ 	.byte	0x03, 0x1b
        /*001e*/ 	.short	0x00a8


	//----- nvinfo : EIATTR_MERCURY_ISA_VERSION
	.align		4
        /*0020*/ 	.byte	0x03, 0x5f
        /*0022*/ 	.short	0x0101


	//----- nvinfo : EIATTR_VRC_CTA_INIT_COUNT
	.align		4
        /*0024*/ 	.byte	0x02, 0x4a
	.zero		1
	.zero		1


	//----- nvinfo : EIATTR_EXIT_INSTR_OFFSETS
	.align		4
        /*0028*/ 	.byte	0x04, 0x1c
        /*002a*/ 	.short	(.L_142 - .L_141)


	//   ....[0]....
.L_141:
        /*002c*/ 	.word	0x00000010


	//----- nvinfo : EIATTR_MAX_THREADS
	.align		4
.L_142:
        /*0030*/ 	.byte	0x04, 0x05
        /*0032*/ 	.short	(.L_144 - .L_143)
.L_143:
        /*0034*/ 	.word	0x00000180
        /*0038*/ 	.word	0x00000001
        /*003c*/ 	.word	0x00000001


	//----- nvinfo : EIATTR_CBANK_PARAM_SIZE
	.align		4
.L_144:
        /*0040*/ 	.byte	0x03, 0x19
        /*0042*/ 	.short	0x0a80


	//----- nvinfo : EIATTR_PARAM_CBANK
	.align		4
        /*0044*/ 	.byte	0x04, 0x0a
        /*0046*/ 	.short	(.L_146 - .L_145)
	.align		4
.L_145:
        /*0048*/ 	.word	index@(.nv.constant0._ZN7cutlass13device_kernelIN5flash11enable_sm90INS1_16FlashAttnFwdSm90INS1_25CollectiveMainloopFwdSm90ILi2EN4cute5tupleIJNS5_1CILi1EEES8_S8_EEENS6_IJNS7_ILi128EEENS7_ILi80EEENS7_ILi256EEEEEELi256ENS_6half_tEfNS_4arch4Sm90ELb1ELb0ELb0ELb0ELb1ELb0ELb0ELb1ELb1ELb1ELb0ELb0EEENS1_21CollectiveEpilogueFwdINS6_IJSA_SC_SB_EEES9_SE_SG_Li256ELb0ELb1ELb0ELb0EEENS1_30DynamicPersistentTileSchedulerILi256ELi128ELb0ELb1ELb1EEEEEEEEEvNT_6ParamsE)
        /*004c*/ 	.short	0x0380
        /*004e*/ 	.short	0x0a80


	//----- nvinfo : EIATTR_SW_WAR
	.align		4
.L_146:
        /*0050*/ 	.byte	0x04, 0x36
        /*0052*/ 	.short	(.L_148 - .L_147)
.L_147:
        /*0054*/ 	.word	0x00000008
.L_148:


//--------------------- .nv.info._ZN7cutlass13device_kernelIN5flash11enable_sm90INS1_16FlashAttnFwdSm90INS1_25CollectiveMainloopFwdSm90ILi2EN4cute5tupleIJNS5_1CILi1EEES8_S8_EEENS6_IJNS7_ILi128EEENS7_ILi80EEENS7_ILi256EEEEEELi256ENS_6half_tEfNS_4arch4Sm90ELb1ELb0ELb0ELb1ELb1ELb0ELb0ELb1ELb1ELb1ELb0ELb0EEENS1_21CollectiveEpilogueFwdINS6_IJSA_SC_SB_EEES9_SE_SG_Li256ELb1ELb1ELb0ELb0EEENS1_36VarlenDynamicPersistentTileSchedulerILi128ELi80ELi256ELi128ELb0ELb1ELb1ELb1ELb1ELb1EEEEEEEEEvNT_6ParamsE --------------------------
	.section	.nv.info._ZN7cutlass13device_kernelIN5flash11enable_sm90INS1_16FlashAttnFwdSm90INS1_25CollectiveMainloopFwdSm90ILi2EN4cute5tupleIJNS5_1CILi1EEES8_S8_EEENS6_IJNS7_ILi128EEENS7_ILi80EEENS7_ILi256EEEEEELi256ENS_6half_tEfNS_4arch4Sm90ELb1ELb0ELb0ELb1ELb1ELb0ELb0ELb1ELb1ELb1ELb0ELb0EEENS1_21CollectiveEpilogueFwdINS6_IJSA_SC_SB_EEES9_SE_SG_Li256ELb1ELb1ELb0ELb0EEENS1_36VarlenDynamicPersistentTileSchedulerILi128ELi80ELi256ELi128ELb0ELb1ELb1ELb1ELb1ELb1EEEEEEEEEvNT_6ParamsE,"",@"SHT_CUDA_INFO"
	.sectionflags	@""
	.align	4


	//----- nvinfo : EIATTR_CUDA_API_VERSION
	.align		4
        /*0000*/ 	.byte	0x04, 0x37
        /*0002*/ 	.short	(.L_150 - .L_149)
.L_149:
        /*0004*/ 	.word	0x00000082


	//----- nvinfo : EIATTR_KPARAM_INFO
	.align		4
.L_150:
        /*0008*/ 	.byte	0x04, 0x17
        /*000a*/ 	.short	(.L_152 - .L_151)
.L_151:
        /*000c*/ 	.word	0x00000000
        /*0010*/ 	.short	0x0000
        /*0012*/ 	.short	0x0000
        /*0014*/ 	.byte	0x00, 0xf0, 0x01, 0x2a


	//----- nvinfo : EIATTR_SPARSE_MMA_MASK
	.align		4
.L_152:
        /*0018*/ 	.byte	0x03, 0x50
        /*001a*/ 	.short	0x0000


	//----- nvinfo : EIATTR_MAXREG_COUNT
	.align		4
        /*001c*/ 	.byte	0x03, 0x1b
        /*001e*/ 	.short	0x00a8


	//----- nvinfo : EIATTR_MERCURY_ISA_VERSION
	.align		4
        /*0020*/ 	.byte	0x03, 0x5f
        /*0022*/ 	.short	0x0101


	//----- nvinfo : EIATTR_VRC_CTA_INIT_COUNT
	.align		4
        /*0024*/ 	.byte	0x02, 0x4a
	.zero		1
	.zero		1


	//----- nvinfo : EIATTR_EXIT_INSTR_OFFSETS
	.align		4
        /*0028*/ 	.byte	0x04, 0x1c
        /*002a*/ 	.short	(.L_154 - .L_153)


	//   ....[0]....
.L_153:
        /*002c*/ 	.word	0x00000010


	//----- nvinfo : EIATTR_MAX_THREADS
	.align		4
.L_154:
        /*0030*/ 	.byte	0x04, 0x05
        /*0032*/ 	.short	(.L_156 - .L_155)
.L_155:
        /*0034*/ 	.word	0x00000180
        /*0038*/ 	.word	0x00000001
        /*003c*/ 	.word	0x00000001


	//----- nvinfo : EIATTR_CBANK_PARAM_SIZE
	.align		4
.L_156:
        /*0040*/ 	.byte	0x03, 0x19
        /*0042*/ 	.short	0x0a80


	//----- nvinfo : EIATTR_PARAM_CBANK
	.align		4
        /*0044*/ 	.byte	0x04, 0x0a
        /*0046*/ 	.short	(.L_158 - .L_157)
	.align		4
.L_157:
        /*0048*/ 	.word	index@(.nv.constant0._ZN7cutlass13device_kernelIN5flash11enable_sm90INS1_16FlashAttnFwdSm90INS1_25CollectiveMainloopFwdSm90ILi2EN4cute5tupleIJNS5_1CILi1EEES8_S8_EEENS6_IJNS7_ILi128EEENS7_ILi80EEENS7_ILi256EEEEEELi256ENS_6half_tEfNS_4arch4Sm90ELb1ELb0ELb0ELb1ELb1ELb0ELb0ELb1ELb1ELb1ELb0ELb0EEENS1_21CollectiveEpilogueFwdINS6_IJSA_SC_SB_EEES9_SE_SG_Li256ELb1ELb1ELb0ELb0EEENS1_36VarlenDynamicPersistentTileSchedulerILi128ELi80ELi256ELi128ELb0ELb1ELb1ELb1ELb1ELb1EEEEEEEEEvNT_6ParamsE)
        /*004c*/ 	.short	0x0380
        /*004e*/ 	.short	0x0a80


	//----- nvinfo : EIATTR_SW_WAR
	.align		4
.L_158:
        /*0050*/ 	.byte	0x04, 0x36
        /*0052*/ 	.short	(.L_160 - .L_159)
.L_159:
        /*0054*/ 	.word	0x00000008
.L_160:


//--------------------- .nv.info._ZN7cutlass13device_kernelIN5flash11enable_sm90INS1_16FlashAttnFwdSm90INS1_25CollectiveMainloopFwdSm90ILi2EN4cute5tupleIJNS5_1CILi1EEES8_S8_EEENS6_IJNS7_ILi128EEENS7_ILi80EEENS7_ILi256EEEEEELi256ENS_6half_tEfNS_4arch4Sm90ELb1ELb0ELb0ELb1ELb1ELb1ELb0ELb1ELb1ELb1ELb0ELb0EEENS1_21CollectiveEpilogueFwdINS6_IJSA_SC_SB_EEES9_SE_SG_Li256ELb1ELb1ELb0ELb0EEENS1_36VarlenDynamicPersistentTileSchedulerILi128ELi80ELi256ELi128ELb0ELb1ELb1ELb1ELb1ELb1EEEEEEEEEvNT_6ParamsE --------------------------
	.section	.nv.info._ZN7cutlass13device_kernelIN5flash11enable_sm90INS1_16FlashAttnFwdSm90INS1_25CollectiveMainloopFwdSm90ILi2EN4cute5tupleIJNS5_1CILi1EEES8_S8_EEENS6_IJNS7_ILi128EEENS7_ILi80EEENS7_ILi256EEEEEELi256ENS_6half_tEfNS_4arch4Sm90ELb1ELb0ELb0ELb1ELb1ELb1ELb0ELb1ELb1ELb1ELb0ELb0EEENS1_21CollectiveEpilogueFwdINS6_IJSA_SC_SB_EEES9_SE_SG_Li256ELb1ELb1ELb0ELb0EEENS1_36VarlenDynamicPersistentTileSchedulerILi128ELi80ELi256ELi128ELb0ELb1ELb1ELb1ELb1ELb1EEEEEEEEEvNT_6ParamsE,"",@"SHT_CUDA_INFO"
	.sectionflags	@""
	.align	4


	//----- nvinfo : EIATTR_CUDA_API_VERSION
	.align		4
        /*0000*/ 	.byte	0x04, 0x37
        /*0002*/ 	.short	(.L_162 - .L_161)
.L_161:
        /*0004*/ 	.word	0x00000082


	//----- nvinfo : EIATTR_KPARAM_INFO
	.align		4
.L_162:
        /*0008*/ 	.byte	0x04, 0x17
        /*000a*/ 	.short	(.L_164 - .L_163)
.L_163:
        /*000c*/ 	.word	0x00000000
        /*0010*/ 	.short	0x0000
        /*0012*/ 	.short	0x0000
        /*0014*/ 	.byte	0x00, 0xf0, 0x01, 0x2a


	//----- nvinfo : EIATTR_SPARSE_MMA_MASK
	.align		4
.L_164:
        /*0018*/ 	.byte	0x03, 0x50
        /*001a*/ 	.short	0x0000


	//----- nvinfo : EIATTR_MAXREG_COUNT
	.align		4
        /*001c*/ 	.byte	0x03, 0x1b
        /*001e*/ 	.short	0x00a8


	//----- nvinfo : EIATTR_MERCURY_ISA_VERSION
	.align		4
        /*0020*/ 	.byte	0x03, 0x5f
        /*0022*/ 	.short	0x0101


	//----- nvinfo : EIATTR_VRC_CTA_INIT_COUNT
	.align		4
        /*0024*/ 	.byte	0x02, 0x4a
	.zero		1
	.zero		1


	//----- nvinfo : EIATTR_EXIT_INSTR_OFFSETS
	.align		4
        /*0028*/ 	.byte	0x04, 0x1c
        /*002a*/ 	.short	(.L_166 - .L_165)


	//   ....[0]....
.L_165:
        /*002c*/ 	.word	0x00000010


	//----- nvinfo : EIATTR_MAX_THREADS
	.align		4
.L_166:
        /*0030*/ 	.byte	0x04, 0x05
        /*0032*/ 	.short	(.L_168 - .L_167)
.L_167:
        /*0034*/ 	.word	0x00000180
        /*0038*/ 	.word	0x00000001
        /*003c*/ 	.word	0x00000001


	//----- nvinfo : EIATTR_CBANK_PARAM_SIZE
	.align		4
.L_168:
        /*0040*/ 	.byte	0x03, 0x19
        /*0042*/ 	.short	0x0a80


	//----- nvinfo : EIATTR_PARAM_CBANK
	.align		4
        /*0044*/ 	.byte	0x04, 0x0a
        /*0046*/ 	.short	(.L_170 - .L_169)
	.align		4
.L_169:
        /*0048*/ 	.word	index@(.nv.constant0._ZN7cutlass13device_kernelIN5flash11enable_sm90INS1_16FlashAttnFwdSm90INS1_25CollectiveMainloopFwdSm90ILi2EN4cute5tupleIJNS5_1CILi1EEES8_S8_EEENS6_IJNS7_ILi128EEENS7_ILi80EEENS7_ILi256EEEEEELi256ENS_6half_tEfNS_4arch4Sm90ELb1ELb0ELb0ELb1ELb1ELb1ELb0ELb1ELb1ELb1ELb0ELb0EEENS1_21CollectiveEpilogueFwdINS6_IJSA_SC_SB_EEES9_SE_SG_Li256ELb1ELb1ELb0ELb0EEENS1_36VarlenDynamicPersistentTileSchedulerILi128ELi80ELi256ELi128ELb0ELb1ELb1ELb1ELb1ELb1EEEEEEEEEvNT_6ParamsE)
        /*004c*/ 	.short	0x0380
        /*004e*/ 	.short	0x0a80


	//----- nvinfo : EIATTR_SW_WAR
	.align		4
.L_170:
        /*0050*/ 	.byte	0x04, 0x36
        /*0052*/ 	.short	(.L_172 - .L_171)
.L_171:
        /*0054*/ 	.word	0x00000008
.L_172:


//--------------------- .nv.callgraph             --------------------------
	.section	.nv.callgraph,"",@"SHT_CUDA_CALLGRAPH"
	.align	4
	.sectionentsize	8
	.align		4
        /*0000*/ 	.word	0x00000000
	.align		4
        /*0004*/ 	.word	0xffffffff
	.align		4
        /*0008*/ 	.word	0x00000000
	.align		4
        /*000c*/ 	.word	0xfffffffe
	.align		4
        /*0010*/ 	.word	0x00000000
	.align		4
        /*0014*/ 	.word	0xfffffffd
	.align		4
        /*0018*/ 	.word	0x00000000
	.align		4
        /*001c*/ 	.word	0xfffffffc


//--------------------- .nv.constant4             --------------------------
	.section	.nv.constant4,"a",@progbits
	.align	8
	.align		8
.nv.constant4:
        /*0000*/ 	.dword	_ZN72_INTERNAL_7c4d67b1_36_flash_fwd_hdim256_fp16_paged_sm90_cu_a6473388_35744cuda3std3__45__cpo5beginE
	.align		8
        /*0008*/ 	.dword	_ZN72_INTERNAL_7c4d67b1_36_flash_fwd_hdim256_fp16_paged_sm90_cu_a6473388_35744cuda3std3__45__cpo3endE
	.align		8
        /*0010*/ 	.dword	_ZN72_INTERNAL_7c4d67b1_36_flash_fwd_hdim256_fp16_paged_sm90_cu_a6473388_35744cuda3std3__45__cpo6cbeginE
	.align		8
        /*0018*/ 	.dword	_ZN72_INTERNAL_7c4d67b1_36_flash_fwd_hdim256_fp16_paged_sm90_cu_a6473388_35744cuda3std3__45__cpo4cendE
	.align		8
        /*0020*/ 	.dword	_ZN72_INTERNAL_7c4d67b1_36_flash_fwd_hdim256_fp16_paged_sm90_cu_a6473388_35744cuda3std3__474_GLOBAL__N__7c4d67b1_36_flash_fwd_hdim256_fp16_paged_sm90_cu_a6473388_35746ignoreE
	.align		8
        /*0028*/ 	.dword	_ZN72_INTERNAL_7c4d67b1_36_flash_fwd_hdim256_fp16_paged_sm90_cu_a6473388_35744cuda3std3__419piecewise_constructE
	.align		8
        /*0030*/ 	.dword	_ZN72_INTERNAL_7c4d67b1_36_flash_fwd_hdim256_fp16_paged_sm90_cu_a6473388_35744cuda3std3__48in_placeE
	.align		8
        /*0038*/ 	.dword	_ZN72_INTERNAL_7c4d67b1_36_flash_fwd_hdim256_fp16_paged_sm90_cu_a6473388_35744cuda3std6ranges3__45__cpo4swapE
	.align		8
        /*0040*/ 	.dword	_ZN72_INTERNAL_7c4d67b1_36_flash_fwd_hdim256_fp16_paged_sm90_cu_a6473388_35744cuda3std6ranges3__45__cpo9iter_moveE
	.align		8
        /*0048*/ 	.dword	_ZN72_INTERNAL_7c4d67b1_36_flash_fwd_hdim256_fp16_paged_sm90_cu_a6473388_35744cute7productE
	.align		8
        /*0050*/ 	.dword	_ZN72_INTERNAL_7c4d67b1_36_flash_fwd_hdim256_fp16_paged_sm90_cu_a6473388_35744cute1_E


//--------------------- .text._ZN7cutlass13device_kernelIN5flash11enable_sm90INS1_16FlashAttnFwdSm90INS1_25CollectiveMainloopFwdSm90ILi2EN4cute5tupleIJNS5_1CILi1EEES8_S8_EEENS6_IJNS7_ILi128EEENS7_ILi80EEENS7_ILi256EEEEEELi256ENS_6half_tEfNS_4arch4Sm90ELb0ELb0ELb0ELb0ELb1ELb0ELb0ELb1ELb1ELb1ELb0ELb0EEENS1_21CollectiveEpilogueFwdINS6_IJSA_SC_SB_EEES9_SE_SG_Li256ELb0ELb1ELb0ELb0EEENS1_29StaticPersistentTileSchedulerILb0EEEEEEEEEvNT_6ParamsE --------------------------
	.section	.text._ZN7cutlass13device_kernelIN5flash11enable_sm90INS1_16FlashAttnFwdSm90INS1_25CollectiveMainloopFwdSm90ILi2EN4cute5tupleIJNS5_1CILi1EEES8_S8_EEENS6_IJNS7_ILi128EEENS7_ILi80EEENS7_ILi256EEEEEELi256ENS_6half_tEfNS_4arch4Sm90ELb0ELb0ELb0ELb0ELb1ELb0ELb0ELb1ELb1ELb1ELb0ELb0EEENS1_21CollectiveEpilogueFwdINS6_IJSA_SC_SB_EEES9_SE_SG_Li256ELb0ELb1ELb0ELb0EEENS1_29StaticPersistentTileSchedulerILb0EEEEEEEEEvNT_6ParamsE,"ax",@progbits
	.align	128
.text._ZN7cutlass13device_kernelIN5flash11enable_sm90INS1_16FlashAttnFwdSm90INS1_25CollectiveMainloopFwdSm90ILi2EN4cute5tupleIJNS5_1CILi1EEES8_S8_EEENS6_IJNS7_ILi128EEENS7_ILi80EEENS7_ILi256EEEEEELi256ENS_6half_tEfNS_4arch4Sm90ELb0ELb0ELb0ELb0ELb1ELb0ELb0ELb1ELb1ELb1ELb0ELb0EEENS1_21CollectiveEpilogueFwdINS6_IJSA_SC_SB_EEES9_SE_SG_Li256ELb0ELb1ELb0ELb0EEENS1_29StaticPersistentTileSchedulerILb0EEEEEEEEEvNT_6ParamsE:
        .type           _ZN7cutlass13device_kernelIN5flash11enable_sm90INS1_16FlashAttnFwdSm90INS1_25CollectiveMainloopFwdSm90ILi2EN4cute5tupleIJNS5_1CILi1EEES8_S8_EEENS6_IJNS7_ILi128EEENS7_ILi80EEENS7_ILi256EEEEEELi256ENS_6half_tEfNS_4arch4Sm90ELb0ELb0ELb0ELb0ELb1ELb0ELb0ELb1ELb1ELb1ELb0ELb0EEENS1_21CollectiveEpilogueFwdINS6_IJSA_SC_SB_EEES9_SE_SG_Li256ELb0ELb1ELb0ELb0EEENS1_29StaticPersistentTileSchedulerILb0EEEEEEEEEvNT_6ParamsE,@function
        .size           _ZN7cutlass13device_kernelIN5flash11enable_sm90INS1_16FlashAttnFwdSm90INS1_25CollectiveMainloopFwdSm90ILi2EN4cute5tupleIJNS5_1CILi1EEES8_S8_EEENS6_IJNS7_ILi128EEENS7_ILi80EEENS7_ILi256EEEEEELi256ENS_6half_tEfNS_4arch4Sm90ELb0ELb0ELb0ELb0ELb1ELb0ELb0ELb1ELb1ELb1ELb0ELb0EEENS1_21CollectiveEpilogueFwdINS6_IJSA_SC_SB_EEES9_SE_SG_Li256ELb0ELb1ELb0ELb0EEENS1_29StaticPersistentTileSchedulerILb0EEEEEEEEEvNT_6ParamsE,(.L_x_9 - _ZN7cutlass13device_kernelIN5flash11enable_sm90INS1_16FlashAttnFwdSm90INS1_25CollectiveMainloopFwdSm90ILi2EN4cute5tupleIJNS5_1CILi1EEES8_S8_EEENS6_IJNS7_ILi128EEENS7_ILi80EEENS7_ILi256EEEEEELi256ENS_6half_tEfNS_4arch4Sm90ELb0ELb0ELb0ELb0ELb1ELb0ELb0ELb1ELb1ELb1ELb0ELb0EEENS1_21CollectiveEpilogueFwdINS6_IJSA_SC_SB_EEES9_SE_SG_Li256ELb0ELb1ELb0ELb0EEENS1_29StaticPersistentTileSchedulerILb0EEEEEEEEEvNT_6ParamsE)
        .other          _ZN7cutlass13device_kernelIN5flash11enable_sm90INS1_16FlashAttnFwdSm90INS1_25CollectiveMainloopFwdSm90ILi2EN4cute5tupleIJNS5_1CILi1EEES8_S8_EEENS6_IJNS7_ILi128EEENS7_ILi80EEENS7_ILi256EEEEEELi256ENS_6half_tEfNS_4arch4Sm90ELb0ELb0ELb0ELb0ELb1ELb0ELb0ELb1ELb1ELb1ELb0ELb0EEENS1_21CollectiveEpilogueFwdINS6_IJSA_SC_SB_EEES9_SE_SG_Li256ELb0ELb1ELb0ELb0EEENS1_29StaticPersistentTileSchedulerILb0EEEEEEEEEvNT_6ParamsE,@"STO_CUDA_ENTRY STV_DEFAULT"
_ZN7cutlass13device_kernelIN5flash11enable_sm90INS1_16FlashAttnFwdSm90INS1_25CollectiveMainloopFwdSm90ILi2EN4cute5tupleIJNS5_1CILi1EEES8_S8_EEENS6_IJNS7_ILi128EEENS7_ILi80EEENS7_ILi256EEEEEELi256ENS_6half_tEfNS_4arch4Sm90ELb0ELb0ELb0ELb0ELb1ELb0ELb0ELb1ELb1ELb1ELb0ELb0EEENS1_21CollectiveEpilogueFwdINS6_IJSA_SC_SB_EEES9_SE_SG_Li256ELb0ELb1ELb0ELb0EEENS1_29StaticPersistentTileSchedulerILb0EEEEEEEEEvNT_6ParamsE:
[----:B------:R-:W-:Y:S01]  /*0000*/  LDC R1, c[0x0][0x37c] ;  /* 0x0000df00ff017b82 */ /* 0x000fe20000000800 */
[----:B------:R-:W-:Y:S05]  /*0010*/  EXIT ;  /* 0x000000000000794d */ /* 0x000fea0003800000 */
.L_x_0:
[----:B------:R-:W-:-:S00]  /*0020*/  BRA `(.L_x_0) ;  /* 0xfffffffc00fc7947 */ /* 0x000fc0000383ffff */
[----:B------:R-:W-:-:S00]  /*0030*/  NOP ;  /* 0x0000000000007918 */ /* 0x000fc00000000000 */
        /* <DEDUP_REMOVED lines=12> */
.L_x_9:


//--------------------- .text._ZN7cutlass13device_kernelIN5flash11enable_sm90INS1_16FlashAttnFwdSm90INS1_25CollectiveMainloopFwdSm90ILi2EN4cute5tupleIJNS5_1CILi1EEES8_S8_EEENS6_IJNS7_ILi128EEENS7_ILi80EEENS7_ILi256EEEEEELi256ENS_6half_tEfNS_4arch4Sm90ELb0ELb0ELb0ELb1ELb1ELb0ELb0ELb1ELb1ELb1ELb0ELb0EEENS1_21CollectiveEpilogueFwdINS6_IJSA_SC_SB_EEES9_SE_SG_Li256ELb1ELb1ELb0ELb0EEENS1_36VarlenDynamicPersistentTileSchedulerILi128ELi80ELi256ELi128ELb0ELb1ELb1ELb0ELb1ELb1EEEEEEEEEvNT_6ParamsE --------------------------
	.section	.text._ZN7cutlass13device_kernelIN5flash11enable_sm90INS1_16FlashAttnFwdSm90INS1_25CollectiveMainloopFwdSm90ILi2EN4cute5tupleIJNS5_1CILi1EEES8_S8_EEENS6_IJNS7_ILi128EEENS7_ILi80EEENS7_ILi256EEEEEELi256ENS_6half_tEfNS_4arch4Sm90ELb0ELb0ELb0ELb1ELb1ELb0ELb0ELb1ELb1ELb1ELb0ELb0EEENS1_21CollectiveEpilogueFwdINS6_IJSA_SC_SB_EEES9_SE_SG_Li256ELb1ELb1ELb0ELb0EEENS1_36VarlenDynamicPersistentTileSchedulerILi128ELi80ELi256ELi128ELb0ELb1ELb1ELb0ELb1ELb1EEEEEEEEEvNT_6ParamsE,"ax",@progbits
	.align	128
.text._ZN7cutlass13device_kernelIN5flash11enable_sm90INS1_16FlashAttnFwdSm90INS1_25CollectiveMainloopFwdSm90ILi2EN4cute5tupleIJNS5_1CILi1EEES8_S8_EEENS6_IJNS7_ILi128EEENS7_ILi80EEENS7_ILi256EEEEEELi256ENS_6half_tEfNS_4arch4Sm90ELb0ELb0ELb0ELb1ELb1ELb0ELb0ELb1ELb1ELb1ELb0ELb0EEENS1_21CollectiveEpilogueFwdINS6_IJSA_SC_SB_EEES9_SE_SG_Li256ELb1ELb1ELb0ELb0EEENS1_36VarlenDynamicPersistentTileSchedulerILi128ELi80ELi256ELi128ELb0ELb1ELb1ELb0ELb1ELb1EEEEEEEEEvNT_6ParamsE:
        .type           _ZN7cutlass13device_kernelIN5flash11enable_sm90INS1_16FlashAttnFwdSm90INS1_25CollectiveMainloopFwdSm90ILi2EN4cute5tupleIJNS5_1CILi1EEES8_S8_EEENS6_IJNS7_ILi128EEENS7_ILi80EEENS7_ILi256EEEEEELi256ENS_6half_tEfNS_4arch4Sm90ELb0ELb0ELb0ELb1ELb1ELb0ELb0ELb1ELb1ELb1ELb0ELb0EEENS1_21CollectiveEpilogueFwdINS6_IJSA_SC_SB_EEES9_SE_SG_Li256ELb1ELb1ELb0ELb0EEENS1_36VarlenDynamicPersistentTileSchedulerILi128ELi80ELi256ELi128ELb0ELb1ELb1ELb0ELb1ELb1EEEEEEEEEvNT_6ParamsE,@function
        .size           _ZN7cutlass13device_kernelIN5flash11enable_sm90INS1_16FlashAttnFwdSm90INS1_25CollectiveMainloopFwdSm90ILi2EN4cute5tupleIJNS5_1CILi1EEES8_S8_EEENS6_IJNS7_ILi128EEENS7_ILi80EEENS7_ILi256EEEEEELi256ENS_6half_tEfNS_4arch4Sm90ELb0ELb0ELb0ELb1ELb1ELb0ELb0ELb1ELb1ELb1ELb0ELb0EEENS1_21CollectiveEpilogueFwdINS6_IJSA_SC_SB_EEES9_SE_SG_Li256ELb1ELb1ELb0ELb0EEENS1_36VarlenDynamicPersistentTileSchedulerILi128ELi80ELi256ELi128ELb0ELb1ELb1ELb0ELb1ELb1EEEEEEEEEvNT_6ParamsE,(.L_x_10 - _ZN7cutlass13device_kernelIN5flash11enable_sm90INS1_16FlashAttnFwdSm90INS1_25CollectiveMainloopFwdSm90ILi2EN4cute5tupleIJNS5_1CILi1EEES8_S8_EEENS6_IJNS7_ILi128EEENS7_ILi80EEENS7_ILi256EEEEEELi256ENS_6half_tEfNS_4arch4Sm90ELb0ELb0ELb0ELb1ELb1ELb0ELb0ELb1ELb1ELb1ELb0ELb0EEENS1_21CollectiveEpilogueFwdINS6_IJSA_SC_SB_EEES9_SE_SG_Li256ELb1ELb1ELb0ELb0EEENS1_36VarlenDynamicPersistentTileSchedulerILi128ELi80ELi256ELi128ELb0ELb1ELb1ELb0ELb1ELb1EEEEEEEEEvNT_6ParamsE)
        .other          _ZN7cutlass13device_kernelIN5flash11enable_sm90INS1_16FlashAttnFwdSm90INS1_25CollectiveMainloopFwdSm90ILi2EN4cute5tupleIJNS5_1CILi1EEES8_S8_EEENS6_IJNS7_ILi128EEENS7_ILi80EEENS7_ILi256EEEEEELi256ENS_6half_tEfNS_4arch4Sm90ELb0ELb0ELb0ELb1ELb1ELb0ELb0ELb1ELb1ELb1ELb0ELb0EEENS1_21CollectiveEpilogueFwdINS6_IJSA_SC_SB_EEES9_SE_SG_Li256ELb1ELb1ELb0ELb0EEENS1_36VarlenDynamicPersistentTileSchedulerILi128ELi80ELi256ELi128ELb0ELb1ELb1ELb0ELb1ELb1EEEEEEEEEvNT_6ParamsE,@"STO_CUDA_ENTRY STV_DEFAULT"
_ZN7cutlass13device_kernelIN5flash11enable_sm90INS1_16FlashAttnFwdSm90INS1_25CollectiveMainloopFwdSm90ILi2EN4cute5tupleIJNS5_1CILi1EEES8_S8_EEENS6_IJNS7_ILi128EEENS7_ILi80EEENS7_ILi256EEEEEELi256ENS_6half_tEfNS_4arch4Sm90ELb0ELb0ELb0ELb1ELb1ELb0ELb0ELb1ELb1ELb1ELb0ELb0EEENS1_21CollectiveEpilogueFwdINS6_IJSA_SC_SB_EEES9_SE_SG_Li256ELb1ELb1ELb0ELb0EEENS1_36VarlenDynamicPersistentTileSchedulerILi128ELi80ELi256ELi128ELb0ELb1ELb1ELb0ELb1ELb1EEEEEEEEEvNT_6ParamsE:
[----:B------:R-:W-:Y:S01]  /*0000*/  LDC R1, c[0x0][0x37c] ;  /* 0x0000df00ff017b82 */ /* 0x000fe20000000800 */
[----:B------:R-:W-:Y:S05]  /*0010*/  EXIT ;  /* 0x000000000000794d */ /* 0x000fea0003800000 */
.L_x_1:
        /* <DEDUP_REMOVED lines=14> */
.L_x_10:


//--------------------- .text._ZN7cutlass13device_kernelIN5flash11enable_sm90INS1_16FlashAttnFwdSm90INS1_25CollectiveMainloopFwdSm90ILi2EN4cute5tupleIJNS5_1CILi1EEES8_S8_EEENS6_IJNS7_ILi128EEENS7_ILi80EEENS7_ILi256EEEEEELi256ENS_6half_tEfNS_4arch4Sm90ELb0ELb0ELb0ELb1ELb1ELb1ELb0ELb1ELb1ELb1ELb0ELb0EEENS1_21CollectiveEpilogueFwdINS6_IJSA_SC_SB_EEES9_SE_SG_Li256ELb1ELb1ELb0ELb0EEENS1_36VarlenDynamicPersistentTileSchedulerILi128ELi80ELi256ELi128ELb0ELb1ELb1ELb0ELb1ELb1EEEEEEEEEvNT_6ParamsE --------------------------
	.section	.text._ZN7cutlass13device_kernelIN5flash11enable_sm90INS1_16FlashAttnFwdSm90INS1_25CollectiveMainloopFwdSm90ILi2EN4cute5tupleIJNS5_1CILi1EEES8_S8_EEENS6_IJNS7_ILi128EEENS7_ILi80EEENS7_ILi256EEEEEELi256ENS_6half_tEfNS_4arch4Sm90ELb0ELb0ELb0ELb1ELb1ELb1ELb0ELb1ELb1ELb1ELb0ELb0EEENS1_21CollectiveEpilogueFwdINS6_IJSA_SC_SB_EEES9_SE_SG_Li256ELb1ELb1ELb0ELb0EEENS1_36VarlenDynamicPersistentTileSchedulerILi128ELi80ELi256ELi128ELb0ELb1ELb1ELb0ELb1ELb1EEEEEEEEEvNT_6ParamsE,"ax",@progbits
	.align	128
.text._ZN7cutlass13device_kernelIN5flash11enable_sm90INS1_16FlashAttnFwdSm90INS1_25CollectiveMainloopFwdSm90ILi2EN4cute5tupleIJNS5_1CILi1EEES8_S8_EEENS6_IJNS7_ILi128EEENS7_ILi80EEENS7_ILi256EEEEEELi256ENS_6half_tEfNS_4arch4Sm90ELb0ELb0ELb0ELb1ELb1ELb1ELb0ELb1ELb1ELb1ELb0ELb0EEENS1_21CollectiveEpilogueFwdINS6_IJSA_SC_SB_EEES9_SE_SG_Li256ELb1ELb1ELb0ELb0EEENS1_36VarlenDynamicPersistentTileSchedulerILi128ELi80ELi256ELi128ELb0ELb1ELb1ELb0ELb1ELb1EEEEEEEEEvNT_6ParamsE:
        .type           _ZN7cutlass13device_kernelIN5flash11enable_sm90INS1_16FlashAttnFwdSm90INS1_25CollectiveMainloopFwdSm90ILi2EN4cute5tupleIJNS5_1CILi1EEES8_S8_EEENS6_IJNS7_ILi128EEENS7_ILi80EEENS7_ILi256EEEEEELi256ENS_6half_tEfNS_4arch4Sm90ELb0ELb0ELb0ELb1ELb1ELb1ELb0ELb1ELb1ELb1ELb0ELb0EEENS1_21CollectiveEpilogueFwdINS6_IJSA_SC_SB_EEES9_SE_SG_Li256ELb1ELb1ELb0ELb0EEENS1_36VarlenDynamicPersistentTileSchedulerILi128ELi80ELi256ELi128ELb0ELb1ELb1ELb0ELb1ELb1EEEEEEEEEvNT_6ParamsE,@function
        .size           _ZN7cutlass13device_kernelIN5flash11enable_sm90INS1_16FlashAttnFwdSm90INS1_25CollectiveMainloopFwdSm90ILi2EN4cute5tupleIJNS5_1CILi1EEES8_S8_EEENS6_IJNS7_ILi128EEENS7_ILi80EEENS7_ILi256EEEEEELi256ENS_6half_tEfNS_4arch4Sm90ELb0ELb0ELb0ELb1ELb1ELb1ELb0ELb1ELb1ELb1ELb0ELb0EEENS1_21CollectiveEpilogueFwdINS6_IJSA_SC_SB_EEES9_SE_SG_Li256ELb1ELb1ELb0ELb0EEENS1_36VarlenDynamicPersistentTileSchedulerILi128ELi80ELi256ELi128ELb0ELb1ELb1ELb0ELb1ELb1EEEEEEEEEvNT_6ParamsE,(.L_x_11 - _ZN7cutlass13device_kernelIN5flash11enable_sm90INS1_16FlashAttnFwdSm90INS1_25CollectiveMainloopFwdSm90ILi2EN4cute5tupleIJNS5_1CILi1EEES8_S8_EEENS6_IJNS7_ILi128EEENS7_ILi80EEENS7_ILi256EEEEEELi256ENS_6half_tEfNS_4arch4Sm90ELb0ELb0ELb0ELb1ELb1ELb1ELb0ELb1ELb1ELb1ELb0ELb0EEENS1_21CollectiveEpilogueFwdINS6_IJSA_SC_SB_EEES9_SE_SG_Li256ELb1ELb1ELb0ELb0EEENS1_36VarlenDynamicPersistentTileSchedulerILi128ELi80ELi256ELi128ELb0ELb1ELb1ELb0ELb1ELb1EEEEEEEEEvNT_6ParamsE)
        .other          _ZN7cutlass13device_kernelIN5flash11enable_sm90INS1_16FlashAttnFwdSm90INS1_25CollectiveMainloopFwdSm90ILi2EN4cute5tupleIJNS5_1CILi1EEES8_S8_EEENS6_IJNS7_ILi128EEENS7_ILi80EEENS7_ILi256EEEEEELi256ENS_6half_tEfNS_4arch4Sm90ELb0ELb0ELb0ELb1ELb1ELb1ELb0ELb1ELb1ELb1ELb0ELb0EEENS1_21CollectiveEpilogueFwdINS6_IJSA_SC_SB_EEES9_SE_SG_Li256ELb1ELb1ELb0ELb0EEENS1_36VarlenDynamicPersistentTileSchedulerILi128ELi80ELi256ELi128ELb0ELb1ELb1ELb0ELb1ELb1EEEEEEEEEvNT_6ParamsE,@"STO_CUDA_ENTRY STV_DEFAULT"
_ZN7cutlass13device_kernelIN5flash11enable_sm90INS1_16FlashAttnFwdSm90INS1_25CollectiveMainloopFwdSm90ILi2EN4cute5tupleIJNS5_1CILi1EEES8_S8_EEENS6_IJNS7_ILi128EEENS7_ILi80EEENS7_ILi256EEEEEELi256ENS_6half_tEfNS_4arch4Sm90ELb0ELb0ELb0ELb1ELb1ELb1ELb0ELb1ELb1ELb1ELb0ELb0EEENS1_21CollectiveEpilogueFwdINS6_IJSA_SC_SB_EEES9_SE_SG_Li256ELb1ELb1ELb0ELb0EEENS1_36VarlenDynamicPersistentTileSchedulerILi128ELi80ELi256ELi128ELb0ELb1ELb1ELb0ELb1ELb1EEEEEEEEEvNT_6ParamsE:
[----:B------:R-:W-:Y:S01]  /*0000*/  LDC R1, c[0x0][0x37c] ;  /* 0x0000df00ff017b82 */ /* 0x000fe20000000800 */
[----:B------:R-:W-:Y:S05]  /*0010*/  EXIT ;  /* 0x000000000000794d */ /* 0x000fea0003800000 */
.L_x_2:
        /* <DEDUP_REMOVED lines=14> */
.L_x_11:


//--------------------- .text._ZN7cutlass13device_kernelIN5flash11enable_sm90INS1_16FlashAttnFwdSm90INS1_25CollectiveMainloopFwdSm90ILi2EN4cute5tupleIJNS5_1CILi1EEES8_S8_EEENS6_IJNS7_ILi128EEENS7_ILi64EEENS7_ILi256EEEEEELi256ENS_6half_tEfNS_4arch4Sm90ELb0ELb1ELb0ELb0ELb1ELb0ELb0ELb1ELb1ELb1ELb0ELb0EEENS1_21CollectiveEpilogueFwdINS6_IJSA_SC_SB_EEES9_SE_SG_Li256ELb0ELb1ELb0ELb0EEENS1_30DynamicPersistentTileSchedulerILi256ELi128ELb0ELb1ELb1EEEEEEEEEvNT_6ParamsE --------------------------
	.section	.text._ZN7cutlass13device_kernelIN5flash11enable_sm90INS1_16FlashAttnFwdSm90INS1_25CollectiveMainloopFwdSm90ILi2EN4cute5tupleIJNS5_1CILi1EEES8_S8_EEENS6_IJNS7_ILi128EEENS7_ILi64EEENS7_ILi256EEEEEELi256ENS_6half_tEfNS_4arch4Sm90ELb0ELb1ELb0ELb0ELb1ELb0ELb0ELb1ELb1ELb1ELb0ELb0EEENS1_21CollectiveEpilogueFwdINS6_IJSA_SC_SB_EEES9_SE_SG_Li256ELb0ELb1ELb0ELb0EEENS1_30DynamicPersistentTileSchedulerILi256ELi128ELb0ELb1ELb1EEEEEEEEEvNT_6ParamsE,"ax",@progbits
	.align	128
.text._ZN7cutlass13device_kernelIN5flash11enable_sm90INS1_16FlashAttnFwdSm90INS1_25CollectiveMainloopFwdSm90ILi2EN4cute5tupleIJNS5_1CILi1EEES8_S8_EEENS6_IJNS7_ILi128EEENS7_ILi64EEENS7_ILi256EEEEEELi256ENS_6half_tEfNS_4arch4Sm90ELb0ELb1ELb0ELb0ELb1ELb0ELb0ELb1ELb1ELb1ELb0ELb0EEENS1_21CollectiveEpilogueFwdINS6_IJSA_SC_SB_EEES9_SE_SG_Li256ELb0ELb1ELb0ELb0EEENS1_30DynamicPersistentTileSchedulerILi256ELi128ELb0ELb1ELb1EEEEEEEEEvNT_6ParamsE:
        .type           _ZN7cutlass13device_kernelIN5flash11enable_sm90INS1_16FlashAttnFwdSm90INS1_25CollectiveMainloopFwdSm90ILi2EN4cute5tupleIJNS5_1CILi1EEES8_S8_EEENS6_IJNS7_ILi128EEENS7_ILi64EEENS7_ILi256EEEEEELi256ENS_6half_tEfNS_4arch4Sm90ELb0ELb1ELb0ELb0ELb1ELb0ELb0ELb1ELb1ELb1ELb0ELb0EEENS1_21CollectiveEpilogueFwdINS6_IJSA_SC_SB_EEES9_SE_SG_Li256ELb0ELb1ELb0ELb0EEENS1_30DynamicPersistentTileSchedulerILi256ELi128ELb0ELb1ELb1EEEEEEEEEvNT_6ParamsE,@function
        .size           _ZN7cutlass13device_kernelIN5flash11enable_sm90INS1_16FlashAttnFwdSm90INS1_25CollectiveMainloopFwdSm90ILi2EN4cute5tupleIJNS5_1CILi1EEES8_S8_EEENS6_IJNS7_ILi128EEENS7_ILi64EEENS7_ILi256EEEEEELi256ENS_6half_tEfNS_4arch4Sm90ELb0ELb1ELb0ELb0ELb1ELb0ELb0ELb1ELb1ELb1ELb0ELb0EEENS1_21CollectiveEpilogueFwdINS6_IJSA_SC_SB_EEES9_SE_SG_Li256ELb0ELb1ELb0ELb0EEENS1_30DynamicPersistentTileSchedulerILi256ELi128ELb0ELb1ELb1EEEEEEEEEvNT_6ParamsE,(.L_x_12 - _ZN7cutlass13device_kernelIN5flash11enable_sm90INS1_16FlashAttnFwdSm90INS1_25CollectiveMainloopFwdSm90ILi2EN4cute5tupleIJNS5_1CILi1EEES8_S8_EEENS6_IJNS7_ILi128EEENS7_ILi64EEENS7_ILi256EEEEEELi256ENS_6half_tEfNS_4arch4Sm90ELb0ELb1ELb0ELb0ELb1ELb0ELb0ELb1ELb1ELb1ELb0ELb0EEENS1_21CollectiveEpilogueFwdINS6_IJSA_SC_SB_EEES9_SE_SG_Li256ELb0ELb1ELb0ELb0EEENS1_30DynamicPersistentTileSchedulerILi256ELi128ELb0ELb1ELb1EEEEEEEEEvNT_6ParamsE)
        .other          _ZN7cutlass13device_kernelIN5flash11enable_sm90INS1_16FlashAttnFwdSm90INS1_25CollectiveMainloopFwdSm90ILi2EN4cute5tupleIJNS5_1CILi1EEES8_S8_EEENS6_IJNS7_ILi128EEENS7_ILi64EEENS7_ILi256EEEEEELi256ENS_6half_tEfNS_4arch4Sm90ELb0ELb1ELb0ELb0ELb1ELb0ELb0ELb1ELb1ELb1ELb0ELb0EEENS1_21CollectiveEpilogueFwdINS6_IJSA_SC_SB_EEES9_SE_SG_Li256ELb0ELb1ELb0ELb0EEENS1_30DynamicPersistentTileSchedulerILi256ELi128ELb0ELb1ELb1EEEEEEEEEvNT_6ParamsE,@"STO_CUDA_ENTRY STV_DEFAULT"
_ZN7cutlass13device_kernelIN5flash11enable_sm90INS1_16FlashAttnFwdSm90INS1_25CollectiveMainloopFwdSm90ILi2EN4cute5tupleIJNS5_1CILi1EEES8_S8_EEENS6_IJNS7_ILi128EEENS7_ILi64EEENS7_ILi256EEEEEELi256ENS_6half_tEfNS_4arch4Sm90ELb0ELb1ELb0ELb0ELb1ELb0ELb0ELb1ELb1ELb1ELb0ELb0EEENS1_21CollectiveEpilogueFwdINS6_IJSA_SC_SB_EEES9_SE_SG_Li256ELb0ELb1ELb0ELb0EEENS1_30DynamicPersistentTileSchedulerILi256ELi128ELb0ELb1ELb1EEEEEEEEEvNT_6ParamsE:
[----:B------:R-:W-:Y:S01]  /*0000*/  LDC R1, c[0x0][0x37c] ;  /* 0x0000df00ff017b82 */ /* 0x000fe20000000800 */
[----:B------:R-:W-:Y:S05]  /*0010*/  EXIT ;  /* 0x000000000000794d */ /* 0x000fea0003800000 */
.L_x_3:
        /* <DEDUP_REMOVED lines=14> */
.L_x_12:


//--------------------- .text._ZN7cutlass13device_kernelIN5flash11enable_sm90INS1_16FlashAttnFwdSm90INS1_25CollectiveMainloopFwdSm90ILi2EN4cute5tupleIJNS5_1CILi1EEES8_S8_EEENS6_IJNS7_ILi128EEENS7_ILi64EEENS7_ILi256EEEEEELi256ENS_6half_tEfNS_4arch4Sm90ELb0ELb1ELb0ELb1ELb1ELb0ELb0ELb1ELb1ELb1ELb0ELb0EEENS1_21CollectiveEpilogueFwdINS6_IJSA_SC_SB_EEES9_SE_SG_Li256ELb1ELb1ELb0ELb0EEENS1_36VarlenDynamicPersistentTileSchedulerILi128ELi64ELi256ELi128ELb0ELb1ELb1ELb1ELb0ELb1EEEEEEEEEvNT_6ParamsE --------------------------
	.section	.text._ZN7cutlass13device_kernelIN5flash11enable_sm90INS1_16FlashAttnFwdSm90INS1_25CollectiveMainloopFwdSm90ILi2EN4cute5tupleIJNS5_1CILi1EEES8_S8_EEENS6_IJNS7_ILi128EEENS7_ILi64EEENS7_ILi256EEEEEELi256ENS_6half_tEfNS_4arch4Sm90ELb0ELb1ELb0ELb1ELb1ELb0ELb0ELb1ELb1ELb1ELb0ELb0EEENS1_21CollectiveEpilogueFwdINS6_IJSA_SC_SB_EEES9_SE_SG_Li256ELb1ELb1ELb0ELb0EEENS1_36VarlenDynamicPersistentTileSchedulerILi128ELi64ELi256ELi128ELb0ELb1ELb1ELb1ELb0ELb1EEEEEEEEEvNT_6ParamsE,"ax",@progbits
	.align	128
.text._ZN7cutlass13device_kernelIN5flash11enable_sm90INS1_16FlashAttnFwdSm90INS1_25CollectiveMainloopFwdSm90ILi2EN4cute5tupleIJNS5_1CILi1EEES8_S8_EEENS6_IJNS7_ILi128EEENS7_ILi64EEENS7_ILi256EEEEEELi256ENS_6half_tEfNS_4arch4Sm90ELb0ELb1ELb0ELb1ELb1ELb0ELb0ELb1ELb1ELb1ELb0ELb0EEENS1_21CollectiveEpilogueFwdINS6_IJSA_SC_SB_EEES9_SE_SG_Li256ELb1ELb1ELb0ELb0EEENS1_36VarlenDynamicPersistentTileSchedulerILi128ELi64ELi256ELi128ELb0ELb1ELb1ELb1ELb0ELb1EEEEEEEEEvNT_6ParamsE:
        .type           _ZN7cutlass13device_kernelIN5flash11enable_sm90INS1_16FlashAttnFwdSm90INS1_25CollectiveMainloopFwdSm90ILi2EN4cute5tupleIJNS5_1CILi1EEES8_S8_EEENS6_IJNS7_ILi128EEENS7_ILi64EEENS7_ILi256EEEEEELi256ENS_6half_tEfNS_4arch4Sm90ELb0ELb1ELb0ELb1ELb1ELb0ELb0ELb1ELb1ELb1ELb0ELb0EEENS1_21CollectiveEpilogueFwdINS6_IJSA_SC_SB_EEES9_SE_SG_Li256ELb1ELb1ELb0ELb0EEENS1_36VarlenDynamicPersistentTileSchedulerILi128ELi64ELi256ELi128ELb0ELb1ELb1ELb1ELb0ELb1EEEEEEEEEvNT_6ParamsE,@function
        .size           _ZN7cutlass13device_kernelIN5flash11enable_sm90INS1_16FlashAttnFwdSm90INS1_25CollectiveMainloopFwdSm90ILi2EN4cute5tupleIJNS5_1CILi1EEES8_S8_EEENS6_IJNS7_ILi128EEENS7_ILi64EEENS7_ILi256EEEEEELi256ENS_6half_tEfNS_4arch4Sm90ELb0ELb1ELb0ELb1ELb1ELb0ELb0ELb1ELb1ELb1ELb0ELb0EEENS1_21CollectiveEpilogueFwdINS6_IJSA_SC_SB_EEES9_SE_SG_Li256ELb1ELb1ELb0ELb0EEENS1_36VarlenDynamicPersistentTileSchedulerILi128ELi64ELi256ELi128ELb0ELb1ELb1ELb1ELb0ELb1EEEEEEEEEvNT_6ParamsE,(.L_x_13 - _ZN7cutlass13device_kernelIN5flash11enable_sm90INS1_16FlashAttnFwdSm90INS1_25CollectiveMainloopFwdSm90ILi2EN4cute5tupleIJNS5_1CILi1EEES8_S8_EEENS6_IJNS7_ILi128EEENS7_ILi64EEENS7_ILi256EEEEEELi256ENS_6half_tEfNS_4arch4Sm90ELb0ELb1ELb0ELb1ELb1ELb0ELb0ELb1ELb1ELb1ELb0ELb0EEENS1_21CollectiveEpilogueFwdINS6_IJSA_SC_SB_EEES9_SE_SG_Li256ELb1ELb1ELb0ELb0EEENS1_36VarlenDynamicPersistentTileSchedulerILi128ELi64ELi256ELi128ELb0ELb1ELb1ELb1ELb0ELb1EEEEEEEEEvNT_6ParamsE)
        .other          _ZN7cutlass13device_kernelIN5flash11enable_sm90INS1_16FlashAttnFwdSm90INS1_25CollectiveMainloopFwdSm90ILi2EN4cute5tupleIJNS5_1CILi1EEES8_S8_EEENS6_IJNS7_ILi128EEENS7_ILi64EEENS7_ILi256EEEEEELi256ENS_6half_tEfNS_4arch4Sm90ELb0ELb1ELb0ELb1ELb1ELb0ELb0ELb1ELb1ELb1ELb0ELb0EEENS1_21CollectiveEpilogueFwdINS6_IJSA_SC_SB_EEES9_SE_SG_Li256ELb1ELb1ELb0ELb0EEENS1_36VarlenDynamicPersistentTileSchedulerILi128ELi64ELi256ELi128ELb0ELb1ELb1ELb1ELb0ELb1EEEEEEEEEvNT_6ParamsE,@"STO_CUDA_ENTRY STV_DEFAULT"
_ZN7cutlass13device_kernelIN5flash11enable_sm90INS1_16FlashAttnFwdSm90INS1_25CollectiveMainloopFwdSm90ILi2EN4cute5tupleIJNS5_1CILi1EEES8_S8_EEENS6_IJNS7_ILi128EEENS7_ILi64EEENS7_ILi256EEEEEELi256ENS_6half_tEfNS_4arch4Sm90ELb0ELb1ELb0ELb1ELb1ELb0ELb0ELb1ELb1ELb1ELb0ELb0EEENS1_21CollectiveEpilogueFwdINS6_IJSA_SC_SB_EEES9_SE_SG_Li256ELb1ELb1ELb0ELb0EEENS1_36VarlenDynamicPersistentTileSchedulerILi128ELi64ELi256ELi128ELb0ELb1ELb1ELb1ELb0ELb1EEEEEEEEEvNT_6ParamsE:
[----:B------:R-:W-:Y:S01]  /*0000*/  LDC R1, c[0x0][0x37c] ;  /* 0x0000df00ff017b82 */ /* 0x000fe20000000800 */
[----:B------:R-:W-:Y:S05]  /*0010*/  EXIT ;  /* 0x000000000000794d */ /* 0x000fea0003800000 */
.L_x_4:
        /* <DEDUP_REMOVED lines=14> */
.L_x_13:


//--------------------- .text._ZN7cutlass13device_kernelIN5flash11enable_sm90INS1_16FlashAttnFwdSm90INS1_25CollectiveMainloopFwdSm90ILi2EN4cute5tupleIJNS5_1CILi1EEES8_S8_EEENS6_IJNS7_ILi128EEENS7_ILi64EEENS7_ILi256EEEEEELi256ENS_6half_tEfNS_4arch4Sm90ELb0ELb1ELb0ELb1ELb1ELb1ELb0ELb1ELb1ELb1ELb0ELb0EEENS1_21CollectiveEpilogueFwdINS6_IJSA_SC_SB_EEES9_SE_SG_Li256ELb1ELb1ELb0ELb0EEENS1_36VarlenDynamicPersistentTileSchedulerILi128ELi64ELi256ELi128ELb0ELb1ELb1ELb1ELb0ELb1EEEEEEEEEvNT_6ParamsE --------------------------
	.section	.text._ZN7cutlass13device_kernelIN5flash11enable_sm90INS1_16FlashAttnFwdSm90INS1_25CollectiveMainloopFwdSm90ILi2EN4cute5tupleIJNS5_1CILi1EEES8_S8_EEENS6_IJNS7_ILi128EEENS7_ILi64EEENS7_ILi256EEEEEELi256ENS_6half_tEfNS_4arch4Sm90ELb0ELb1ELb0ELb1ELb1ELb1ELb0ELb1ELb1ELb1ELb0ELb0EEENS1_21CollectiveEpilogueFwdINS6_IJSA_SC_SB_EEES9_SE_SG_Li256ELb1ELb1ELb0ELb0EEENS1_36VarlenDynamicPersistentTileSchedulerILi128ELi64ELi256ELi128ELb0ELb1ELb1ELb1ELb0ELb1EEEEEEEEEvNT_6ParamsE,"ax",@progbits
	.align	128
.text._ZN7cutlass13device_kernelIN5flash11enable_sm90INS1_16FlashAttnFwdSm90INS1_25CollectiveMainloopFwdSm90ILi2EN4cute5tupleIJNS5_1CILi1EEES8_S8_EEENS6_IJNS7_ILi128EEENS7_ILi64EEENS7_ILi256EEEEEELi256ENS_6half_tEfNS_4arch4Sm90ELb0ELb1ELb0ELb1ELb1ELb1ELb0ELb1ELb1ELb1ELb0ELb0EEENS1_21CollectiveEpilogueFwdINS6_IJSA_SC_SB_EEES9_SE_SG_Li256ELb1ELb1ELb0ELb0EEENS1_36VarlenDynamicPersistentTileSchedulerILi128ELi64ELi256ELi128ELb0ELb1ELb1ELb1ELb0ELb1EEEEEEEEEvNT_6ParamsE:
        .type           _ZN7cutlass13device_kernelIN5flash11enable_sm90INS1_16FlashAttnFwdSm90INS1_25CollectiveMainloopFwdSm90ILi2EN4cute5tupleIJNS5_1CILi1EEES8_S8_EEENS6_IJNS7_ILi128EEENS7_ILi64EEENS7_ILi256EEEEEELi256ENS_6half_tEfNS_4arch4Sm90ELb0ELb1ELb0ELb1ELb1ELb1ELb0ELb1ELb1ELb1ELb0ELb0EEENS1_21CollectiveEpilogueFwdINS6_IJSA_SC_SB_EEES9_SE_SG_Li256ELb1ELb1ELb0ELb0EEENS1_36VarlenDynamicPersistentTileSchedulerILi128ELi64ELi256ELi128ELb0ELb1ELb1ELb1ELb0ELb1EEEEEEEEEvNT_6ParamsE,@function
        .size           _ZN7cutlass13device_kernelIN5flash11enable_sm90INS1_16FlashAttnFwdSm90INS1_25CollectiveMainloopFwdSm90ILi2EN4cute5tupleIJNS5_1CILi1EEES8_S8_EEENS6_IJNS7_ILi128EEENS7_ILi64EEENS7_ILi256EEEEEELi256ENS_6half_tEfNS_4arch4Sm90ELb0ELb1ELb0ELb1ELb1ELb1ELb0ELb1ELb1ELb1ELb0ELb0EEENS1_21CollectiveEpilogueFwdINS6_IJSA_SC_SB_EEES9_SE_SG_Li256ELb1ELb1ELb0ELb0EEENS1_36VarlenDynamicPersistentTileSchedulerILi128ELi64ELi256ELi128ELb0ELb1ELb1ELb1ELb0ELb1EEEEEEEEEvNT_6ParamsE,(.L_x_14 - _ZN7cutlass13device_kernelIN5flash11enable_sm90INS1_16FlashAttnFwdSm90INS1_25CollectiveMainloopFwdSm90ILi2EN4cute5tupleIJNS5_1CILi1EEES8_S8_EEENS6_IJNS7_ILi128EEENS7_ILi64EEENS7_ILi256EEEEEELi256ENS_6half_tEfNS_4arch4Sm90ELb0ELb1ELb0ELb1ELb1ELb1ELb0ELb1ELb1ELb1ELb0ELb0EEENS1_21CollectiveEpilogueFwdINS6_IJSA_SC_SB_EEES9_SE_SG_Li256ELb1ELb1ELb0ELb0EEENS1_36VarlenDynamicPersistentTileSchedulerILi128ELi64ELi256ELi128ELb0ELb1ELb1ELb1ELb0ELb1EEEEEEEEEvNT_6ParamsE)
        .other          _ZN7cutlass13device_kernelIN5flash11enable_sm90INS1_16FlashAttnFwdSm90INS1_25CollectiveMainloopFwdSm90ILi2EN4cute5tupleIJNS5_1CILi1EEES8_S8_EEENS6_IJNS7_ILi128EEENS7_ILi64EEENS7_ILi256EEEEEELi256ENS_6half_tEfNS_4arch4Sm90ELb0ELb1ELb0ELb1ELb1ELb1ELb0ELb1ELb1ELb1ELb0ELb0EEENS1_21CollectiveEpilogueFwdINS6_IJSA_SC_SB_EEES9_SE_SG_Li256ELb1ELb1ELb0ELb0EEENS1_36VarlenDynamicPersistentTileSchedulerILi128ELi64ELi256ELi128ELb0ELb1ELb1ELb1ELb0ELb1EEEEEEEEEvNT_6ParamsE,@"STO_CUDA_ENTRY STV_DEFAULT"
_ZN7cutlass13device_kernelIN5flash11enable_sm90INS1_16FlashAttnFwdSm90INS1_25CollectiveMainloopFwdSm90ILi2EN4cute5tupleIJNS5_1CILi1EEES8_S8_EEENS6_IJNS7_ILi128EEENS7_ILi64EEENS7_ILi256EEEEEELi256ENS_6half_tEfNS_4arch4Sm90ELb0ELb1ELb0ELb1ELb1ELb1ELb0ELb1ELb1ELb1ELb0ELb0EEENS1_21CollectiveEpilogueFwdINS6_IJSA_SC_SB_EEES9_SE_SG_Li256ELb1ELb1ELb0ELb0EEENS1_36VarlenDynamicPersistentTileSchedulerILi128ELi64ELi256ELi128ELb0ELb1ELb1ELb1ELb0ELb1EEEEEEEEEvNT_6ParamsE:
[----:B------:R-:W-:Y:S01]  /*0000*/  LDC R1, c[0x0][0x37c] ;  /* 0x0000df00ff017b82 */ /* 0x000fe20000000800 */
[----:B------:R-:W-:Y:S05]  /*0010*/  EXIT ;  /* 0x000000000000794d */ /* 0x000fea0003800000 */
.L_x_5:
        /* <DEDUP_REMOVED lines=14> */
.L_x_14:


//--------------------- .text._ZN7cutlass13device_kernelIN5flash11enable_sm90INS1_16FlashAttnFwdSm90INS1_25CollectiveMainloopFwdSm90ILi2EN4cute5tupleIJNS5_1CILi1EEES8_S8_EEENS6_IJNS7_ILi128EEENS7_ILi80EEENS7_ILi256EEEEEELi256ENS_6half_tEfNS_4arch4Sm90ELb1ELb0ELb0ELb0ELb1ELb0ELb0ELb1ELb1ELb1ELb0ELb0EEENS1_21CollectiveEpilogueFwdINS6_IJSA_SC_SB_EEES9_SE_SG_Li256ELb0ELb1ELb0ELb0EEENS1_30DynamicPersistentTileSchedulerILi256ELi128ELb0ELb1ELb1EEEEEEEEEvNT_6ParamsE --------------------------
	.section	.text._ZN7cutlass13device_kernelIN5flash11enable_sm90INS1_16FlashAttnFwdSm90INS1_25CollectiveMainloopFwdSm90ILi2EN4cute5tupleIJNS5_1CILi1EEES8_S8_EEENS6_IJNS7_ILi128EEENS7_ILi80EEENS7_ILi256EEEEEELi256ENS_6half_tEfNS_4arch4Sm90ELb1ELb0ELb0ELb0ELb1ELb0ELb0ELb1ELb1ELb1ELb0ELb0EEENS1_21CollectiveEpilogueFwdINS6_IJSA_SC_SB_EEES9_SE_SG_Li256ELb0ELb1ELb0ELb0EEENS1_30DynamicPersistentTileSchedulerILi256ELi128ELb0ELb1ELb1EEEEEEEEEvNT_6ParamsE,"ax",@progbits
	.align	128
.text._ZN7cutlass13device_kernelIN5flash11enable_sm90INS1_16FlashAttnFwdSm90INS1_25CollectiveMainloopFwdSm90ILi2EN4cute5tupleIJNS5_1CILi1EEES8_S8_EEENS6_IJNS7_ILi128EEENS7_ILi80EEENS7_ILi256EEEEEELi256ENS_6half_tEfNS_4arch4Sm90ELb1ELb0ELb0ELb0ELb1ELb0ELb0ELb1ELb1ELb1ELb0ELb0EEENS1_21CollectiveEpilogueFwdINS6_IJSA_SC_SB_EEES9_SE_SG_Li256ELb0ELb1ELb0ELb0EEENS1_30DynamicPersistentTileSchedulerILi256ELi128ELb0ELb1ELb1EEEEEEEEEvNT_6ParamsE:
        .type           _ZN7cutlass13device_kernelIN5flash11enable_sm90INS1_16FlashAttnFwdSm90INS1_25CollectiveMainloopFwdSm90ILi2EN4cute5tupleIJNS5_1CILi1EEES8_S8_EEENS6_IJNS7_ILi128EEENS7_ILi80EEENS7_ILi256EEEEEELi256ENS_6half_tEfNS_4arch4Sm90ELb1ELb0ELb0ELb0ELb1ELb0ELb0ELb1ELb1ELb1ELb0ELb0EEENS1_21CollectiveEpilogueFwdINS6_IJSA_SC_SB_EEES9_SE_SG_Li256ELb0ELb1ELb0ELb0EEENS1_30DynamicPersistentTileSchedulerILi256ELi128ELb0ELb1ELb1EEEEEEEEEvNT_6ParamsE,@function
        .size           _ZN7cutlass13device_kernelIN5flash11enable_sm90INS1_16FlashAttnFwdSm90INS1_25CollectiveMainloopFwdSm90ILi2EN4cute5tupleIJNS5_1CILi1EEES8_S8_EEENS6_IJNS7_ILi128EEENS7_ILi80EEENS7_ILi256EEEEEELi256ENS_6half_tEfNS_4arch4Sm90ELb1ELb0ELb0ELb0ELb1ELb0ELb0ELb1ELb1ELb1ELb0ELb0EEENS1_21CollectiveEpilogueFwdINS6_IJSA_SC_SB_EEES9_SE_SG_Li256ELb0ELb1ELb0ELb0EEENS1_30DynamicPersistentTileSchedulerILi256ELi128ELb0ELb1ELb1EEEEEEEEEvNT_6ParamsE,(.L_x_15 - _ZN7cutlass13device_kernelIN5flash11enable_sm90INS1_16FlashAttnFwdSm90INS1_25CollectiveMainloopFwdSm90ILi2EN4cute5tupleIJNS5_1CILi1EEES8_S8_EEENS6_IJNS7_ILi128EEENS7_ILi80EEENS7_ILi256EEEEEELi256ENS_6half_tEfNS_4arch4Sm90ELb1ELb0ELb0ELb0ELb1ELb0ELb0ELb1ELb1ELb1ELb0ELb0EEENS1_21CollectiveEpilogueFwdINS6_IJSA_SC_SB_EEES9_SE_SG_Li256ELb0ELb1ELb0ELb0EEENS1_30DynamicPersistentTileSchedulerILi256ELi128ELb0ELb1ELb1EEEEEEEEEvNT_6ParamsE)
        .other          _ZN7cutlass13device_kernelIN5flash11enable_sm90INS1_16FlashAttnFwdSm90INS1_25CollectiveMainloopFwdSm90ILi2EN4cute5tupleIJNS5_1CILi1EEES8_S8_EEENS6_IJNS7_ILi128EEENS7_ILi80EEENS7_ILi256EEEEEELi256ENS_6half_tEfNS_4arch4Sm90ELb1ELb0ELb0ELb0ELb1ELb0ELb0ELb1ELb1ELb1ELb0ELb0EEENS1_21CollectiveEpilogueFwdINS6_IJSA_SC_SB_EEES9_SE_SG_Li256ELb0ELb1ELb0ELb0EEENS1_30DynamicPersistentTileSchedulerILi256ELi128ELb0ELb1ELb1EEEEEEEEEvNT_6ParamsE,@"STO_CUDA_ENTRY STV_DEFAULT"
_ZN7cutlass13device_kernelIN5flash11enable_sm90INS1_16FlashAttnFwdSm90INS1_25CollectiveMainloopFwdSm90ILi2EN4cute5tupleIJNS5_1CILi1EEES8_S8_EEENS6_IJNS7_ILi128EEENS7_ILi80EEENS7_ILi256EEEEEELi256ENS_6half_tEfNS_4arch4Sm90ELb1ELb0ELb0ELb0ELb1ELb0ELb0ELb1ELb1ELb1ELb0ELb0EEENS1_21CollectiveEpilogueFwdINS6_IJSA_SC_SB_EEES9_SE_SG_Li256ELb0ELb1ELb0ELb0EEENS1_30DynamicPersistentTileSchedulerILi256ELi128ELb0ELb1ELb1EEEEEEEEEvNT_6ParamsE:
[----:B------:R-:W-:Y:S01]  /*0000*/  LDC R1, c[0x0][0x37c] ;  /* 0x0000df00ff017b82 */ /* 0x000fe20000000800 */
[----:B------:R-:W-:Y:S05]  /*0010*/  EXIT ;  /* 0x000000000000794d */ /* 0x000fea0003800000 */
.L_x_6:
        /* <DEDUP_REMOVED lines=14> */
.L_x_15:


//--------------------- .text._ZN7cutlass13device_kernelIN5flash11enable_sm90INS1_16FlashAttnFwdSm90INS1_25CollectiveMainloopFwdSm90ILi2EN4cute5tupleIJNS5_1CILi1EEES8_S8_EEENS6_IJNS7_ILi128EEENS7_ILi80EEENS7_ILi256EEEEEELi256ENS_6half_tEfNS_4arch4Sm90ELb1ELb0ELb0ELb1ELb1ELb0ELb0ELb1ELb1ELb1ELb0ELb0EEENS1_21CollectiveEpilogueFwdINS6_IJSA_SC_SB_EEES9_SE_SG_Li256ELb1ELb1ELb0ELb0EEENS1_36VarlenDynamicPersistentTileSchedulerILi128ELi80ELi256ELi128ELb0ELb1ELb1ELb1ELb1ELb1EEEEEEEEEvNT_6ParamsE --------------------------
	.section	.text._ZN7cutlass13device_kernelIN5flash11enable_sm90INS1_16FlashAttnFwdSm90INS1_25CollectiveMainloopFwdSm90ILi2EN4cute5tupleIJNS5_1CILi1EEES8_S8_EEENS6_IJNS7_ILi128EEENS7_ILi80EEENS7_ILi256EEEEEELi256ENS_6half_tEfNS_4arch4Sm90ELb1ELb0ELb0ELb1ELb1ELb0ELb0ELb1ELb1ELb1ELb0ELb0EEENS1_21CollectiveEpilogueFwdINS6_IJSA_SC_SB_EEES9_SE_SG_Li256ELb1ELb1ELb0ELb0EEENS1_36VarlenDynamicPersistentTileSchedulerILi128ELi80ELi256ELi128ELb0ELb1ELb1ELb1ELb1ELb1EEEEEEEEEvNT_6ParamsE,"ax",@progbits
	.align	128
.text._ZN7cutlass13device_kernelIN5flash11enable_sm90INS1_16FlashAttnFwdSm90INS1_25CollectiveMainloopFwdSm90ILi2EN4cute5tupleIJNS5_1CILi1EEES8_S8_EEENS6_IJNS7_ILi128EEENS7_ILi80EEENS7_ILi256EEEEEELi256ENS_6half_tEfNS_4arch4Sm90ELb1ELb0ELb0ELb1ELb1ELb0ELb0ELb1ELb1ELb1ELb0ELb0EEENS1_21CollectiveEpilogueFwdINS6_IJSA_SC_SB_EEES9_SE_SG_Li256ELb1ELb1ELb0ELb0EEENS1_36VarlenDynamicPersistentTileSchedulerILi128ELi80ELi256ELi128ELb0ELb1ELb1ELb1ELb1ELb1EEEEEEEEEvNT_6ParamsE:
        .type           _ZN7cutlass13device_kernelIN5flash11enable_sm90INS1_16FlashAttnFwdSm90INS1_25CollectiveMainloopFwdSm90ILi2EN4cute5tupleIJNS5_1CILi1EEES8_S8_EEENS6_IJNS7_ILi128EEENS7_ILi80EEENS7_ILi256EEEEEELi256ENS_6half_tEfNS_4arch4Sm90ELb1ELb0ELb0ELb1ELb1ELb0ELb0ELb1ELb1ELb1ELb0ELb0EEENS1_21CollectiveEpilogueFwdINS6_IJSA_SC_SB_EEES9_SE_SG_Li256ELb1ELb1ELb0ELb0EEENS1_36VarlenDynamicPersistentTileSchedulerILi128ELi80ELi256ELi128ELb0ELb1ELb1ELb1ELb1ELb1EEEEEEEEEvNT_6ParamsE,@function
        .size           _ZN7cutlass13device_kernelIN5flash11enable_sm90INS1_16FlashAttnFwdSm90INS1_25CollectiveMainloopFwdSm90ILi2EN4cute5tupleIJNS5_1CILi1EEES8_S8_EEENS6_IJNS7_ILi128EEENS7_ILi80EEENS7_ILi256EEEEEELi256ENS_6half_tEfNS_4arch4Sm90ELb1ELb0ELb0ELb1ELb1ELb0ELb0ELb1ELb1ELb1ELb0ELb0EEENS1_21CollectiveEpilogueFwdINS6_IJSA_SC_SB_EEES9_SE_SG_Li256ELb1ELb1ELb0ELb0EEENS1_36VarlenDynamicPersistentTileSchedulerILi128ELi80ELi256ELi128ELb0ELb1ELb1ELb1ELb1ELb1EEEEEEEEEvNT_6ParamsE,(.L_x_16 - _ZN7cutlass13device_kernelIN5flash11enable_sm90INS1_16FlashAttnFwdSm90INS1_25CollectiveMainloopFwdSm90ILi2EN4cute5tupleIJNS5_1CILi1EEES8_S8_EEENS6_IJNS7_ILi128EEENS7_ILi80EEENS7_ILi256EEEEEELi256ENS_6half_tEfNS_4arch4Sm90ELb1ELb0ELb0ELb1ELb1ELb0ELb0ELb1ELb1ELb1ELb0ELb0EEENS1_21CollectiveEpilogueFwdINS6_IJSA_SC_SB_EEES9_SE_SG_Li256ELb1ELb1ELb0ELb0EEENS1_36VarlenDynamicPersistentTileSchedulerILi128ELi80ELi256ELi128ELb0ELb1ELb1ELb1ELb1ELb1EEEEEEEEEvNT_6ParamsE)
        .other          _ZN7cutlass13device_kernelIN5flash11enable_sm90INS1_16FlashAttnFwdSm90INS1_25CollectiveMainloopFwdSm90ILi2EN4cute5tupleIJNS5_1CILi1EEES8_S8_EEENS6_IJNS7_ILi128EEENS7_ILi80EEENS7_ILi256EEEEEELi256ENS_6half_tEfNS_4arch4Sm90ELb1ELb0ELb0ELb1ELb1ELb0ELb0ELb1ELb1ELb1ELb0ELb0EEENS1_21CollectiveEpilogueFwdINS6_IJSA_SC_SB_EEES9_SE_SG_Li256ELb1ELb1ELb0ELb0EEENS1_36VarlenDynamicPersistentTileSchedulerILi128ELi80ELi256ELi128ELb0ELb1ELb1ELb1ELb1ELb1EEEEEEEEEvNT_6ParamsE,@"STO_CUDA_ENTRY STV_DEFAULT"
_ZN7cutlass13device_kernelIN5flash11enable_sm90INS1_16FlashAttnFwdSm90INS1_25CollectiveMainloopFwdSm90ILi2EN4cute5tupleIJNS5_1CILi1EEES8_S8_EEENS6_IJNS7_ILi128EEENS7_ILi80EEENS7_ILi256EEEEEELi256ENS_6half_tEfNS_4arch4Sm90ELb1ELb0ELb0ELb1ELb1ELb0ELb0ELb1ELb1ELb1ELb0ELb0EEENS1_21CollectiveEpilogueFwdINS6_IJSA_SC_SB_EEES9_SE_SG_Li256ELb1ELb1ELb0ELb0EEENS1_36VarlenDynamicPersistentTileSchedulerILi128ELi80ELi256ELi128ELb0ELb1ELb1ELb1ELb1ELb1EEEEEEEEEvNT_6ParamsE:
[----:B------:R-:W-:Y:S01]  /*0000*/  LDC R1, c[0x0][0x37c] ;  /* 0x0000df00ff017b82 */ /* 0x000fe20000000800 */
[----:B------:R-:W-:Y:S05]  /*0010*/  EXIT ;  /* 0x000000000000794d */ /* 0x000fea0003800000 */
.L_x_7:
        /* <DEDUP_REMOVED lines=14> */
.L_x_16:


//--------------------- .text._ZN7cutlass13device_kernelIN5flash11enable_sm90INS1_16FlashAttnFwdSm90INS1_25CollectiveMainloopFwdSm90ILi2EN4cute5tupleIJNS5_1CILi1EEES8_S8_EEENS6_IJNS7_ILi128EEENS7_ILi80EEENS7_ILi256EEEEEELi256ENS_6half_tEfNS_4arch4Sm90ELb1ELb0ELb0ELb1ELb1ELb1ELb0ELb1ELb1ELb1ELb0ELb0EEENS1_21CollectiveEpilogueFwdINS6_IJSA_SC_SB_EEES9_SE_SG_Li256ELb1ELb1ELb0ELb0EEENS1_36VarlenDynamicPersistentTileSchedulerILi128ELi80ELi256ELi128ELb0ELb1ELb1ELb1ELb1ELb1EEEEEEEEEvNT_6ParamsE --------------------------
	.section	.text._ZN7cutlass13device_kernelIN5flash11enable_sm90INS1_16FlashAttnFwdSm90INS1_25CollectiveMainloopFwdSm90ILi2EN4cute5tupleIJNS5_1CILi1EEES8_S8_EEENS6_IJNS7_ILi128EEENS7_ILi80EEENS7_ILi256EEEEEELi256ENS_6half_tEfNS_4arch4Sm90ELb1ELb0ELb0ELb1ELb1ELb1ELb0ELb1ELb1ELb1ELb0ELb0EEENS1_21CollectiveEpilogueFwdINS6_IJSA_SC_SB_EEES9_SE_SG_Li256ELb1ELb1ELb0ELb0EEENS1_36VarlenDynamicPersistentTileSchedulerILi128ELi80ELi256ELi128ELb0ELb1ELb1ELb1ELb1ELb1EEEEEEEEEvNT_6ParamsE,"ax",@progbits
	.align	128
.text._ZN7cutlass13device_kernelIN5flash11enable_sm90INS1_16FlashAttnFwdSm90INS1_25CollectiveMainloopFwdSm90ILi2EN4cute5tupleIJNS5_1CILi1EEES8_S8_EEENS6_IJNS7_ILi128EEENS7_ILi80EEENS7_ILi256EEEEEELi256ENS_6half_tEfNS_4arch4Sm90ELb1ELb0ELb0ELb1ELb1ELb1ELb0ELb1ELb1ELb1ELb0ELb0EEENS1_21CollectiveEpilogueFwdINS6_IJSA_SC_SB_EEES9_SE_SG_Li256ELb1ELb1ELb0ELb0EEENS1_36VarlenDynamicPersistentTileSchedulerILi128ELi80ELi256ELi128ELb0ELb1ELb1ELb1ELb1ELb1EEEEEEEEEvNT_6ParamsE:
        .type           _ZN7cutlass13device_kernelIN5flash11enable_sm90INS1_16FlashAttnFwdSm90INS1_25CollectiveMainloopFwdSm90ILi2EN4cute5tupleIJNS5_1CILi1EEES8_S8_EEENS6_IJNS7_ILi128EEENS7_ILi80EEENS7_ILi256EEEEEELi256ENS_6half_tEfNS_4arch4Sm90ELb1ELb0ELb0ELb1ELb1ELb1ELb0ELb1ELb1ELb1ELb0ELb0EEENS1_21CollectiveEpilogueFwdINS6_IJSA_SC_SB_EEES9_SE_SG_Li256ELb1ELb1ELb0ELb0EEENS1_36VarlenDynamicPersistentTileSchedulerILi128ELi80ELi256ELi128ELb0ELb1ELb1ELb1ELb1ELb1EEEEEEEEEvNT_6ParamsE,@function
        .size           _ZN7cutlass13device_kernelIN5flash11enable_sm90INS1_16FlashAttnFwdSm90INS1_25CollectiveMainloopFwdSm90ILi2EN4cute5tupleIJNS5_1CILi1EEES8_S8_EEENS6_IJNS7_ILi128EEENS7_ILi80EEENS7_ILi256EEEEEELi256ENS_6half_tEfNS_4arch4Sm90ELb1ELb0ELb0ELb1ELb1ELb1ELb0ELb1ELb1ELb1ELb0ELb0EEENS1_21CollectiveEpilogueFwdINS6_IJSA_SC_SB_EEES9_SE_SG_Li256ELb1ELb1ELb0ELb0EEENS1_36VarlenDynamicPersistentTileSchedulerILi128ELi80ELi256ELi128ELb0ELb1ELb1ELb1ELb1ELb1EEEEEEEEEvNT_6ParamsE,(.L_x_17 - _ZN7cutlass13device_kernelIN5flash11enable_sm90INS1_16FlashAttnFwdSm90INS1_25CollectiveMainloopFwdSm90ILi2EN4cute5tupleIJNS5_1CILi1EEES8_S8_EEENS6_IJNS7_ILi128EEENS7_ILi80EEENS7_ILi256EEEEEELi256ENS_6half_tEfNS_4arch4Sm90ELb1ELb0ELb0ELb1ELb1ELb1ELb0ELb1ELb1ELb1ELb0ELb0EEENS1_21CollectiveEpilogueFwdINS6_IJSA_SC_SB_EEES9_SE_SG_Li256ELb1ELb1ELb0ELb0EEENS1_36VarlenDynamicPersistentTileSchedulerILi128ELi80ELi256ELi128ELb0ELb1ELb1ELb1ELb1ELb1EEEEEEEEEvNT_6ParamsE)
        .other          _ZN7cutlass13device_kernelIN5flash11enable_sm90INS1_16FlashAttnFwdSm90INS1_25CollectiveMainloopFwdSm90ILi2EN4cute5tupleIJNS5_1CILi1EEES8_S8_EEENS6_IJNS7_ILi128EEENS7_ILi80EEENS7_ILi256EEEEEELi256ENS_6half_tEfNS_4arch4Sm90ELb1ELb0ELb0ELb1ELb1ELb1ELb0ELb1ELb1ELb1ELb0ELb0EEENS1_21CollectiveEpilogueFwdINS6_IJSA_SC_SB_EEES9_SE_SG_Li256ELb1ELb1ELb0ELb0EEENS1_36VarlenDynamicPersistentTileSchedulerILi128ELi80ELi256ELi128ELb0ELb1ELb1ELb1ELb1ELb1EEEEEEEEEvNT_6ParamsE,@"STO_CUDA_ENTRY STV_DEFAULT"
_ZN7cutlass13device_kernelIN5flash11enable_sm90INS1_16FlashAttnFwdSm90INS1_25CollectiveMainloopFwdSm90ILi2EN4cute5tupleIJNS5_1CILi1EEES8_S8_EEENS6_IJNS7_ILi128EEENS7_ILi80EEENS7_ILi256EEEEEELi256ENS_6half_tEfNS_4arch4Sm90ELb1ELb0ELb0ELb1ELb1ELb1ELb0ELb1ELb1ELb1ELb0ELb0EEENS1_21CollectiveEpilogueFwdINS6_IJSA_SC_SB_EEES9_SE_SG_Li256ELb1ELb1ELb0ELb0EEENS1_36VarlenDynamicPersistentTileSchedulerILi128ELi80ELi256ELi128ELb0ELb1ELb1ELb1ELb1ELb1EEEEEEEEEvNT_6ParamsE:
[----:B------:R-:W-:Y:S01]  /*0000*/  LDC R1, c[0x0][0x37c] ;  /* 0x0000df00ff017b82 */ /* 0x000fe20000000800 */
[----:B------:R-:W-:Y:S05]  /*0010*/  EXIT ;  /* 0x000000000000794d */ /* 0x000fea0003800000 */
.L_x_8:
        /* <DEDUP_REMOVED lines=14> */
.L_x_17:


//--------------------- .nv.shared.reserved.0     --------------------------
	.section	.nv.shared.reserved.0,"aw",@nobits
	.weak		__nv_reservedSMEM_offset_0_alias
	.size		__nv_reservedSMEM_offset_0_alias, 0, 64
	.other		__nv_reservedSMEM_offset_0_alias,@"STO_CUDA_RESERVED_SHARED STV_DEFAULT"
__nv_reservedSMEM_offset_0_alias:
	.zero		0
	.zero		64


//--------------------- .nv.global                --------------------------
	.section	.nv.global,"aw",@nobits
.nv.global:
	.type		_ZN72_INTERNAL_7c4d67b1_36_flash_fwd_hdim256_fp16_paged_sm90_cu_a6473388_35744cute1_E,@object
	.size		_ZN72_INTERNAL_7c4d67b1_36_flash_fwd_hdim256_fp16_paged_sm90_cu_a6473388_35744cute1_E,(_ZN72_INTERNAL_7c4d67b1_36_flash_fwd_hdim256_fp16_paged_sm90_cu_a6473388_35744cuda3std3__45__cpo6cbeginE - _ZN72_INTERNAL_7c4d67b1_36_flash_fwd_hdim256_fp16_paged_sm90_cu_a6473388_35744cute1_E)
_ZN72_INTERNAL_7c4d67b1_36_flash_fwd_hdim256_fp16_paged_sm90_cu_a6473388_35744cute1_E:
	.zero		1
	.type		_ZN72_INTERNAL_7c4d67b1_36_flash_fwd_hdim256_fp16_paged_sm90_cu_a6473388_35744cuda3std3__45__cpo6cbeginE,@object
	.size		_ZN72_INTERNAL_7c4d67b1_36_flash_fwd_hdim256_fp16_paged_sm90_cu_a6473388_35744cuda3std3__45__cpo6cbeginE,(_ZN72_INTERNAL_7c4d67b1_36_flash_fwd_hdim256_fp16_paged_sm90_cu_a6473388_35744cuda3std3__48in_placeE - _ZN72_INTERNAL_7c4d67b1_36_flash_fwd_hdim256_fp16_paged_sm90_cu_a6473388_35744cuda3std3__45__cpo6cbeginE)
_ZN72_INTERNAL_7c4d67b1_36_flash_fwd_hdim256_fp16_paged_sm90_cu_a6473388_35744cuda3std3__45__cpo6cbeginE:
	.zero		1
	.type		_ZN72_INTERNAL_7c4d67b1_36_flash_fwd_hdim256_fp16_paged_sm90_cu_a6473388_35744cuda3std3__48in_placeE,@object
	.size		_ZN72_INTERNAL_7c4d67b1_36_flash_fwd_hdim256_fp16_paged_sm90_cu_a6473388_35744cuda3std3__48in_placeE,(_ZN72_INTERNAL_7c4d67b1_36_flash_fwd_hdim256_fp16_paged_sm90_cu_a6473388_35744cuda3std6ranges3__45__cpo9iter_moveE - _ZN72_INTERNAL_7c4d67b1_36_flash_fwd_hdim256_fp16_paged_sm90_cu_a6473388_35744cuda3std3__48in_placeE)
_ZN72_INTERNAL_7c4d67b1_36_flash_fwd_hdim256_fp16_paged_sm90_cu_a6473388_35744cuda3std3__48in_placeE:
	.zero		1
	.type		_ZN72_INTERNAL_7c4d67b1_36_flash_fwd_hdim256_fp16_paged_sm90_cu_a6473388_35744cuda3std6ranges3__45__cpo9iter_moveE,@object
	.size		_ZN72_INTERNAL_7c4d67b1_36_flash_fwd_hdim256_fp16_paged_sm90_cu_a6473388_35744cuda3std6ranges3__45__cpo9iter_moveE,(_ZN72_INTERNAL_7c4d67b1_36_flash_fwd_hdim256_fp16_paged_sm90_cu_a6473388_35744cuda3std3__45__cpo5beginE - _ZN72_INTERNAL_7c4d67b1_36_flash_fwd_hdim256_fp16_paged_sm90_cu_a6473388_35744cuda3std6ranges3__45__cpo9iter_moveE)
_ZN72_INTERNAL_7c4d67b1_36_flash_fwd_hdim256_fp16_paged_sm90_cu_a6473388_35744cuda3std6ranges3__45__cpo9iter_moveE:
	.zero		1
	.type		_ZN72_INTERNAL_7c4d67b1_36_flash_fwd_hdim256_fp16_paged_sm90_cu_a6473388_35744cuda3std3__45__cpo5beginE,@object
	.size		_ZN72_INTERNAL_7c4d67b1_36_flash_fwd_hdim256_fp16_paged_sm90_cu_a6473388_35744cuda3std3__45__cpo5beginE,(_ZN72_INTERNAL_7c4d67b1_36_flash_fwd_hdim256_fp16_paged_sm90_cu_a6473388_35744cuda3std3__474_GLOBAL__N__7c4d67b1_36_flash_fwd_hdim256_fp16_paged_sm90_cu_a6473388_35746ignoreE - _ZN72_INTERNAL_7c4d67b1_36_flash_fwd_hdim256_fp16_paged_sm90_cu_a6473388_35744cuda3std3__45__cpo5beginE)
_ZN72_INTERNAL_7c4d67b1_36_flash_fwd_hdim256_fp16_paged_sm90_cu_a6473388_35744cuda3std3__45__cpo5beginE:
	.zero		1
	.type		_ZN72_INTERNAL_7c4d67b1_36_flash_fwd_hdim256_fp16_paged_sm90_cu_a6473388_35744cuda3std3__474_GLOBAL__N__7c4d67b1_36_flash_fwd_hdim256_fp16_paged_sm90_cu_a6473388_35746ignoreE,@object
	.size		_ZN72_INTERNAL_7c4d67b1_36_flash_fwd_hdim256_fp16_paged_sm90_cu_a6473388_35744cuda3std3__474_GLOBAL__N__7c4d67b1_36_flash_fwd_hdim256_fp16_paged_sm90_cu_a6473388_35746ignoreE,(_ZN72_INTERNAL_7c4d67b1_36_flash_fwd_hdim256_fp16_paged_sm90_cu_a6473388_35744cute7productE - _ZN72_INTERNAL_7c4d67b1_36_flash_fwd_hdim256_fp16_paged_sm90_cu_a6473388_35744cuda3std3__474_GLOBAL__N__7c4d67b1_36_flash_fwd_hdim256_fp16_paged_sm90_cu_a6473388_35746ignoreE)
_ZN72_INTERNAL_7c4d67b1_36_flash_fwd_hdim256_fp16_paged_sm90_cu_a6473388_35744cuda3std3__474_GLOBAL__N__7c4d67b1_36_flash_fwd_hdim256_fp16_paged_sm90_cu_a6473388_35746ignoreE:
	.zero		1
	.type		_ZN72_INTERNAL_7c4d67b1_36_flash_fwd_hdim256_fp16_paged_sm90_cu_a6473388_35744cute7productE,@object
	.size		_ZN72_INTERNAL_7c4d67b1_36_flash_fwd_hdim256_fp16_paged_sm90_cu_a6473388_35744cute7productE,(_ZN72_INTERNAL_7c4d67b1_36_flash_fwd_hdim256_fp16_paged_sm90_cu_a6473388_35744cuda3std3__45__cpo3endE - _ZN72_INTERNAL_7c4d67b1_36_flash_fwd_hdim256_fp16_paged_sm90_cu_a6473388_35744cute7productE)
_ZN72_INTERNAL_7c4d67b1_36_flash_fwd_hdim256_fp16_paged_sm90_cu_a6473388_35744cute7productE:
	.zero		1
	.type		_ZN72_INTERNAL_7c4d67b1_36_flash_fwd_hdim256_fp16_paged_sm90_cu_a6473388_35744cuda3std3__45__cpo3endE,@object
	.size		_ZN72_INTERNAL_7c4d67b1_36_flash_fwd_hdim256_fp16_paged_sm90_cu_a6473388_35744cuda3std3__45__cpo3endE,(_ZN72_INTERNAL_7c4d67b1_36_flash_fwd_hdim256_fp16_paged_sm90_cu_a6473388_35744cuda3std3__419piecewise_constructE - _ZN72_INTERNAL_7c4d67b1_36_flash_fwd_hdim256_fp16_paged_sm90_cu_a6473388_35744cuda3std3__45__cpo3endE)
_ZN72_INTERNAL_7c4d67b1_36_flash_fwd_hdim256_fp16_paged_sm90_cu_a6473388_35744cuda3std3__45__cpo3endE:
	.zero		1
	.type		_ZN72_INTERNAL_7c4d67b1_36_flash_fwd_hdim256_fp16_paged_sm90_cu_a6473388_35744cuda3std3__419piecewise_constructE,@object
	.size		_ZN72_INTERNAL_7c4d67b1_36_flash_fwd_hdim256_fp16_paged_sm90_cu_a6473388_35744cuda3std3__419piecewise_constructE,(_ZN72_INTERNAL_7c4d67b1_36_flash_fwd_hdim256_fp16_paged_sm90_cu_a6473388_35744cuda3std3__45__cpo4cendE - _ZN72_INTERNAL_7c4d67b1_36_flash_fwd_hdim256_fp16_paged_sm90_cu_a6473388_35744cuda3std3__419piecewise_constructE)
_ZN72_INTERNAL_7c4d67b1_36_flash_fwd_hdim256_fp16_paged_sm90_cu_a6473388_35744cuda3std3__419piecewise_constructE:
	.zero		1
	.type		_ZN72_INTERNAL_7c4d67b1_36_flash_fwd_hdim256_fp16_paged_sm90_cu_a6473388_35744cuda3std3__45__cpo4cendE,@object
	.size		_ZN72_INTERNAL_7c4d67b1_36_flash_fwd_hdim256_fp16_paged_sm90_cu_a6473388_35744cuda3std3__45__cpo4cendE,(_ZN72_INTERNAL_7c4d67b1_36_flash_fwd_hdim256_fp16_paged_sm90_cu_a6473388_35744cuda3std6ranges3__45__cpo4swapE - _ZN72_INTERNAL_7c4d67b1_36_flash_fwd_hdim256_fp16_paged_sm90_cu_a6473388_35744cuda3std3__45__cpo4cendE)
_ZN72_INTERNAL_7c4d67b1_36_flash_fwd_hdim256_fp16_paged_sm90_cu_a6473388_35744cuda3std3__45__cpo4cendE:
	.zero		1
	.type		_ZN72_INTERNAL_7c4d67b1_36_flash_fwd_hdim256_fp16_paged_sm90_cu_a6473388_35744cuda3std6ranges3__45__cpo4swapE,@object
	.size		_ZN72_INTERNAL_7c4d67b1_36_flash_fwd_hdim256_fp16_paged_sm90_cu_a6473388_35744cuda3std6ranges3__45__cpo4swapE,(.L_7 - _ZN72_INTERNAL_7c4d67b1_36_flash_fwd_hdim256_fp16_paged_sm90_cu_a6473388_35744cuda3std6ranges3__45__cpo4swapE)
_ZN72_INTERNAL_7c4d67b1_36_flash_fwd_hdim256_fp16_paged_sm90_cu_a6473388_35744cuda3std6ranges3__45__cpo4swapE:
	.zero		1
.L_7:


//--------------------- .nv.constant0._ZN7cutlass13device_kernelIN5flash11enable_sm90INS1_16FlashAttnFwdSm90INS1_25CollectiveMainloopFwdSm90ILi2EN4cute5tupleIJNS5_1CILi1EEES8_S8_EEENS6_IJNS7_ILi128EEENS7_ILi80EEENS7_ILi256EEEEEELi256ENS_6half_tEfNS_4arch4Sm90ELb0ELb0ELb0ELb0ELb1ELb0ELb0ELb1ELb1ELb1ELb0ELb0EEENS1_21CollectiveEpilogueFwdINS6_IJSA_SC_SB_EEES9_SE_SG_Li256ELb0ELb1ELb0ELb0EEENS1_29StaticPersistentTileSchedulerILb0EEEEEEEEEvNT_6ParamsE --------------------------
	.section	.nv.constant0._ZN7cutlass13device_kernelIN5flash11enable_sm90INS1_16FlashAttnFwdSm90INS1_25CollectiveMainloopFwdSm90ILi2EN4cute5tupleIJNS5_1CILi1EEES8_S8_EEENS6_IJNS7_ILi128EEENS7_ILi80EEENS7_ILi256EEEEEELi256ENS_6half_tEfNS_4arch4Sm90ELb0ELb0ELb0ELb0ELb1ELb0ELb0ELb1ELb1ELb1ELb0ELb0EEENS1_21CollectiveEpilogueFwdINS6_IJSA_SC_SB_EEES9_SE_SG_Li256ELb0ELb1ELb0ELb0EEENS1_29StaticPersistentTileSchedulerILb0EEEEEEEEEvNT_6ParamsE,"a",@progbits
	.sectionflags	@""
	.align	4
.nv.constant0._ZN7cutlass13device_kernelIN5flash11enable_sm90INS1_16FlashAttnFwdSm90INS1_25CollectiveMainloopFwdSm90ILi2EN4cute5tupleIJNS5_1CILi1EEES8_S8_EEENS6_IJNS7_ILi128EEENS7_ILi80EEENS7_ILi256EEEEEELi256ENS_6half_tEfNS_4arch4Sm90ELb0ELb0ELb0ELb0ELb1ELb0ELb0ELb1ELb1ELb1ELb0ELb0EEENS1_21CollectiveEpilogueFwdINS6_IJSA_SC_SB_EEES9_SE_SG_Li256ELb0ELb1ELb0ELb0EEENS1_29StaticPersistentTileSchedulerILb0EEEEEEEEEvNT_6ParamsE:
	.zero		3456


//--------------------- .nv.constant0._ZN7cutlass13device_kernelIN5flash11enable_sm90INS1_16FlashAttnFwdSm90INS1_25CollectiveMainloopFwdSm90ILi2EN4cute5tupleIJNS5_1CILi1EEES8_S8_EEENS6_IJNS7_ILi128EEENS7_ILi80EEENS7_ILi256EEEEEELi256ENS_6half_tEfNS_4arch4Sm90ELb0ELb0ELb0ELb1ELb1ELb0ELb0ELb1ELb1ELb1ELb0ELb0EEENS1_21CollectiveEpilogueFwdINS6_IJSA_SC_SB_EEES9_SE_SG_Li256ELb1ELb1ELb0ELb0EEENS1_36VarlenDynamicPersistentTileSchedulerILi128ELi80ELi256ELi128ELb0ELb1ELb1ELb0ELb1ELb1EEEEEEEEEvNT_6ParamsE --------------------------
	.section	.nv.constant0._ZN7cutlass13device_kernelIN5flash11enable_sm90INS1_16FlashAttnFwdSm90INS1_25CollectiveMainloopFwdSm90ILi2EN4cute5tupleIJNS5_1CILi1EEES8_S8_EEENS6_IJNS7_ILi128EEENS7_ILi80EEENS7_ILi256EEEEEELi256ENS_6half_tEfNS_4arch4Sm90ELb0ELb0ELb0ELb1ELb1ELb0ELb0ELb1ELb1ELb1ELb0ELb0EEENS1_21CollectiveEpilogueFwdINS6_IJSA_SC_SB_EEES9_SE_SG_Li256ELb1ELb1ELb0ELb0EEENS1_36VarlenDynamicPersistentTileSchedulerILi128ELi80ELi256ELi128ELb0ELb1ELb1ELb0ELb1ELb1EEEEEEEEEvNT_6ParamsE,"a",@progbits
	.sectionflags	@""
	.align	4
.nv.constant0._ZN7cutlass13device_kernelIN5flash11enable_sm90INS1_16FlashAttnFwdSm90INS1_25CollectiveMainloopFwdSm90ILi2EN4cute5tupleIJNS5_1CILi1EEES8_S8_EEENS6_IJNS7_ILi128EEENS7_ILi80EEENS7_ILi256EEEEEELi256ENS_6half_tEfNS_4arch4Sm90ELb0ELb0ELb0ELb1ELb1ELb0ELb0ELb1ELb1ELb1ELb0ELb0EEENS1_21CollectiveEpilogueFwdINS6_IJSA_SC_SB_EEES9_SE_SG_Li256ELb1ELb1ELb0ELb0EEENS1_36VarlenDynamicPersistentTileSchedulerILi128ELi80ELi256ELi128ELb0ELb1ELb1ELb0ELb1ELb1EEEEEEEEEvNT_6ParamsE:
	.zero		3584


//--------------------- .nv.constant0._ZN7cutlass13device_kernelIN5flash11enable_sm90INS1_16FlashAttnFwdSm90INS1_25CollectiveMainloopFwdSm90ILi2EN4cute5tupleIJNS5_1CILi1EEES8_S8_EEENS6_IJNS7_ILi128EEENS7_ILi80EEENS7_ILi256EEEEEELi256ENS_6half_tEfNS_4arch4Sm90ELb0ELb0ELb0ELb1ELb1ELb1ELb0ELb1ELb1ELb1ELb0ELb0EEENS1_21CollectiveEpilogueFwdINS6_IJSA_SC_SB_EEES9_SE_SG_Li256ELb1ELb1ELb0ELb0EEENS1_36VarlenDynamicPersistentTileSchedulerILi128ELi80ELi256ELi128ELb0ELb1ELb1ELb0ELb1ELb1EEEEEEEEEvNT_6ParamsE --------------------------
	.section	.nv.constant0._ZN7cutlass13device_kernelIN5flash11enable_sm90INS1_16FlashAttnFwdSm90INS1_25CollectiveMainloopFwdSm90ILi2EN4cute5tupleIJNS5_1CILi1EEES8_S8_EEENS6_IJNS7_ILi128EEENS7_ILi80EEENS7_ILi256EEEEEELi256ENS_6half_tEfNS_4arch4Sm90ELb0ELb0ELb0ELb1ELb1ELb1ELb0ELb1ELb1ELb1ELb0ELb0EEENS1_21CollectiveEpilogueFwdINS6_IJSA_SC_SB_EEES9_SE_SG_Li256ELb1ELb1ELb0ELb0EEENS1_36VarlenDynamicPersistentTileSchedulerILi128ELi80ELi256ELi128ELb0ELb1ELb1ELb0ELb1ELb1EEEEEEEEEvNT_6ParamsE,"a",@progbits
	.sectionflags	@""
	.align	4
.nv.constant0._ZN7cutlass13device_kernelIN5flash11enable_sm90INS1_16FlashAttnFwdSm90INS1_25CollectiveMainloopFwdSm90ILi2EN4cute5tupleIJNS5_1CILi1EEES8_S8_EEENS6_IJNS7_ILi128EEENS7_ILi80EEENS7_ILi256EEEEEELi256ENS_6half_tEfNS_4arch4Sm90ELb0ELb0ELb0ELb1ELb1ELb1ELb0ELb1ELb1ELb1ELb0ELb0EEENS1_21CollectiveEpilogueFwdINS6_IJSA_SC_SB_EEES9_SE_SG_Li256ELb1ELb1ELb0ELb0EEENS1_36VarlenDynamicPersistentTileSchedulerILi128ELi80ELi256ELi128ELb0ELb1ELb1ELb0ELb1ELb1EEEEEEEEEvNT_6ParamsE:
	.zero		3584


//--------------------- .nv.constant0._ZN7cutlass13device_kernelIN5flash11enable_sm90INS1_16FlashAttnFwdSm90INS1_25CollectiveMainloopFwdSm90ILi2EN4cute5tupleIJNS5_1CILi1EEES8_S8_EEENS6_IJNS7_ILi128EEENS7_ILi64EEENS7_ILi256EEEEEELi256ENS_6half_tEfNS_4arch4Sm90ELb0ELb1ELb0ELb0ELb1ELb0ELb0ELb1ELb1ELb1ELb0ELb0EEENS1_21CollectiveEpilogueFwdINS6_IJSA_SC_SB_EEES9_SE_SG_Li256ELb0ELb1ELb0ELb0EEENS1_30DynamicPersistentTileSchedulerILi256ELi128ELb0ELb1ELb1EEEEEEEEEvNT_6ParamsE --------------------------
	.section	.nv.constant0._ZN7cutlass13device_kernelIN5flash11enable_sm90INS1_16FlashAttnFwdSm90INS1_25CollectiveMainloopFwdSm90ILi2EN4cute5tupleIJNS5_1CILi1EEES8_S8_EEENS6_IJNS7_ILi128EEENS7_ILi64EEENS7_ILi256EEEEEELi256ENS_6half_tEfNS_4arch4Sm90ELb0ELb1ELb0ELb0ELb1ELb0ELb0ELb1ELb1ELb1ELb0ELb0EEENS1_21CollectiveEpilogueFwdINS6_IJSA_SC_SB_EEES9_SE_SG_Li256ELb0ELb1ELb0ELb0EEENS1_30DynamicPersistentTileSchedulerILi256ELi128ELb0ELb1ELb1EEEEEEEEEvNT_6ParamsE,"a",@progbits
	.sectionflags	@""
	.align	4
.nv.constant0._ZN7cutlass13device_kernelIN5flash11enable_sm90INS1_16FlashAttnFwdSm90INS1_25CollectiveMainloopFwdSm90ILi2EN4cute5tupleIJNS5_1CILi1EEES8_S8_EEENS6_IJNS7_ILi128EEENS7_ILi64EEENS7_ILi256EEEEEELi256ENS_6half_tEfNS_4arch4Sm90ELb0ELb1ELb0ELb0ELb1ELb0ELb0ELb1ELb1ELb1ELb0ELb0EEENS1_21CollectiveEpilogueFwdINS6_IJSA_SC_SB_EEES9_SE_SG_Li256ELb0ELb1ELb0ELb0EEENS1_30DynamicPersistentTileSchedulerILi256ELi128ELb0ELb1ELb1EEEEEEEEEvNT_6ParamsE:
	.zero		3584


//--------------------- .nv.constant0._ZN7cutlass13device_kernelIN5flash11enable_sm90INS1_16FlashAttnFwdSm90INS1_25CollectiveMainloopFwdSm90ILi2EN4cute5tupleIJNS5_1CILi1EEES8_S8_EEENS6_IJNS7_ILi128EEENS7_ILi64EEENS7_ILi256EEEEEELi256ENS_6half_tEfNS_4arch4Sm90ELb0ELb1ELb0ELb1ELb1ELb0ELb0ELb1ELb1ELb1ELb0ELb0EEENS1_21CollectiveEpilogueFwdINS6_IJSA_SC_SB_EEES9_SE_SG_Li256ELb1ELb1ELb0ELb0EEENS1_36VarlenDynamicPersistentTileSchedulerILi128ELi64ELi256ELi128ELb0ELb1ELb1ELb1ELb0ELb1EEEEEEEEEvNT_6ParamsE --------------------------
	.section	.nv.constant0._ZN7cutlass13device_kernelIN5flash11enable_sm90INS1_16FlashAttnFwdSm90INS1_25CollectiveMainloopFwdSm90ILi2EN4cute5tupleIJNS5_1CILi1EEES8_S8_EEENS6_IJNS7_ILi128EEENS7_ILi64EEENS7_ILi256EEEEEELi256ENS_6half_tEfNS_4arch4Sm90ELb0ELb1ELb0ELb1ELb1ELb0ELb0ELb1ELb1ELb1ELb0ELb0EEENS1_21CollectiveEpilogueFwdINS6_IJSA_SC_SB_EEES9_SE_SG_Li256ELb1ELb1ELb0ELb0EEENS1_36VarlenDynamicPersistentTileSchedulerILi128ELi64ELi256ELi128ELb0ELb1ELb1ELb1ELb0ELb1EEEEEEEEEvNT_6ParamsE,"a",@progbits
	.sectionflags	@""
	.align	4
.nv.constant0._ZN7cutlass13device_kernelIN5flash11enable_sm90INS1_16FlashAttnFwdSm90INS1_25CollectiveMainloopFwdSm90ILi2EN4cute5tupleIJNS5_1CILi1EEES8_S8_EEENS6_IJNS7_ILi128EEENS7_ILi64EEENS7_ILi256EEEEEELi256ENS_6half_tEfNS_4arch4Sm90ELb0ELb1ELb0ELb1ELb1ELb0ELb0ELb1ELb1ELb1ELb0ELb0EEENS1_21CollectiveEpilogueFwdINS6_IJSA_SC_SB_EEES9_SE_SG_Li256ELb1ELb1ELb0ELb0EEENS1_36VarlenDynamicPersistentTileSchedulerILi128ELi64ELi256ELi128ELb0ELb1ELb1ELb1ELb0ELb1EEEEEEEEEvNT_6ParamsE:
	.zero		3584


//--------------------- .nv.constant0._ZN7cutlass13device_kernelIN5flash11enable_sm90INS1_16FlashAttnFwdSm90INS1_25CollectiveMainloopFwdSm90ILi2EN4cute5tupleIJNS5_1CILi1EEES8_S8_EEENS6_IJNS7_ILi128EEENS7_ILi64EEENS7_ILi256EEEEEELi256ENS_6half_tEfNS_4arch4Sm90ELb0ELb1ELb0ELb1ELb1ELb1ELb0ELb1ELb1ELb1ELb0ELb0EEENS1_21CollectiveEpilogueFwdINS6_IJSA_SC_SB_EEES9_SE_SG_Li256ELb1ELb1ELb0ELb0EEENS1_36VarlenDynamicPersistentTileSchedulerILi128ELi64ELi256ELi128ELb0ELb1ELb1ELb1ELb0ELb1EEEEEEEEEvNT_6ParamsE --------------------------
	.section	.nv.constant0._ZN7cutlass13device_kernelIN5flash11enable_sm90INS1_16FlashAttnFwdSm90INS1_25CollectiveMainloopFwdSm90ILi2EN4cute5tupleIJNS5_1CILi1EEES8_S8_EEENS6_IJNS7_ILi128EEENS7_ILi64EEENS7_ILi256EEEEEELi256ENS_6half_tEfNS_4arch4Sm90ELb0ELb1ELb0ELb1ELb1ELb1ELb0ELb1ELb1ELb1ELb0ELb0EEENS1_21CollectiveEpilogueFwdINS6_IJSA_SC_SB_EEES9_SE_SG_Li256ELb1ELb1ELb0ELb0EEENS1_36VarlenDynamicPersistentTileSchedulerILi128ELi64ELi256ELi128ELb0ELb1ELb1ELb1ELb0ELb1EEEEEEEEEvNT_6ParamsE,"a",@progbits
	.sectionflags	@""
	.align	4
.nv.constant0._ZN7cutlass13device_kernelIN5flash11enable_sm90INS1_16FlashAttnFwdSm90INS1_25CollectiveMainloopFwdSm90ILi2EN4cute5tupleIJNS5_1CILi1EEES8_S8_EEENS6_IJNS7_ILi128EEENS7_ILi64EEENS7_ILi256EEEEEELi256ENS_6half_tEfNS_4arch4Sm90ELb0ELb1ELb0ELb1ELb1ELb1ELb0ELb1ELb1ELb1ELb0ELb0EEENS1_21CollectiveEpilogueFwdINS6_IJSA_SC_SB_EEES9_SE_SG_Li256ELb1ELb1ELb0ELb0EEENS1_36VarlenDynamicPersistentTileSchedulerILi128ELi64ELi256ELi128ELb0ELb1ELb1ELb1ELb0ELb1EEEEEEEEEvNT_6ParamsE:
	.zero		3584


//--------------------- .nv.constant0._ZN7cutlass13device_kernelIN5flash11enable_sm90INS1_16FlashAttnFwdSm90INS1_25CollectiveMainloopFwdSm90ILi2EN4cute5tupleIJNS5_1CILi1EEES8_S8_EEENS6_IJNS7_ILi128EEENS7_ILi80EEENS7_ILi256EEEEEELi256ENS_6half_tEfNS_4arch4Sm90ELb1ELb0ELb0ELb0ELb1ELb0ELb0ELb1ELb1ELb1ELb0ELb0EEENS1_21CollectiveEpilogueFwdINS6_IJSA_SC_SB_EEES9_SE_SG_Li256ELb0ELb1ELb0ELb0EEENS1_30DynamicPersistentTileSchedulerILi256ELi128ELb0ELb1ELb1EEEEEEEEEvNT_6ParamsE --------------------------
	.section	.nv.constant0._ZN7cutlass13device_kernelIN5flash11enable_sm90INS1_16FlashAttnFwdSm90INS1_25CollectiveMainloopFwdSm90ILi2EN4cute5tupleIJNS5_1CILi1EEES8_S8_EEENS6_IJNS7_ILi128EEENS7_ILi80EEENS7_ILi256EEEEEELi256ENS_6half_tEfNS_4arch4Sm90ELb1ELb0ELb0ELb0ELb1ELb0ELb0ELb1ELb1ELb1ELb0ELb0EEENS1_21CollectiveEpilogueFwdINS6_IJSA_SC_SB_EEES9_SE_SG_Li256ELb0ELb1ELb0ELb0EEENS1_30DynamicPersistentTileSchedulerILi256ELi128ELb0ELb1ELb1EEEEEEEEEvNT_6ParamsE,"a",@progbits
	.sectionflags	@""
	.align	4
.nv.constant0._ZN7cutlass13device_kernelIN5flash11enable_sm90INS1_16FlashAttnFwdSm90INS1_25CollectiveMainloopFwdSm90ILi2EN4cute5tupleIJNS5_1CILi1EEES8_S8_EEENS6_IJNS7_ILi128EEENS7_ILi80EEENS7_ILi256EEEEEELi256ENS_6half_tEfNS_4arch4Sm90ELb1ELb0ELb0ELb0ELb1ELb0ELb0ELb1ELb1ELb1ELb0ELb0EEENS1_21CollectiveEpilogueFwdINS6_IJSA_SC_SB_EEES9_SE_SG_Li256ELb0ELb1ELb0ELb0EEENS1_30DynamicPersistentTileSchedulerILi256ELi128ELb0ELb1ELb1EEEEEEEEEvNT_6ParamsE:
	.zero		3584


//--------------------- .nv.constant0._ZN7cutlass13device_kernelIN5flash11enable_sm90INS1_16FlashAttnFwdSm90INS1_25CollectiveMainloopFwdSm90ILi2EN4cute5tupleIJNS5_1CILi1EEES8_S8_EEENS6_IJNS7_ILi128EEENS7_ILi80EEENS7_ILi256EEEEEELi256ENS_6half_tEfNS_4arch4Sm90ELb1ELb0ELb0ELb1ELb1ELb0ELb0ELb1ELb1ELb1ELb0ELb0EEENS1_21CollectiveEpilogueFwdINS6_IJSA_SC_SB_EEES9_SE_SG_Li256ELb1ELb1ELb0ELb0EEENS1_36VarlenDynamicPersistentTileSchedulerILi128ELi80ELi256ELi128ELb0ELb1ELb1ELb1ELb1ELb1EEEEEEEEEvNT_6ParamsE --------------------------
	.section	.nv.constant0._ZN7cutlass13device_kernelIN5flash11enable_sm90INS1_16FlashAttnFwdSm90INS1_25CollectiveMainloopFwdSm90ILi2EN4cute5tupleIJNS5_1CILi1EEES8_S8_EEENS6_IJNS7_ILi128EEENS7_ILi80EEENS7_ILi256EEEEEELi256ENS_6half_tEfNS_4arch4Sm90ELb1ELb0ELb0ELb1ELb1ELb0ELb0ELb1ELb1ELb1ELb0ELb0EEENS1_21CollectiveEpilogueFwdINS6_IJSA_SC_SB_EEES9_SE_SG_Li256ELb1ELb1ELb0ELb0EEENS1_36VarlenDynamicPersistentTileSchedulerILi128ELi80ELi256ELi128ELb0ELb1ELb1ELb1ELb1ELb1EEEEEEEEEvNT_6ParamsE,"a",@progbits
	.sectionflags	@""
	.align	4
.nv.constant0._ZN7cutlass13device_kernelIN5flash11enable_sm90INS1_16FlashAttnFwdSm90INS1_25CollectiveMainloopFwdSm90ILi2EN4cute5tupleIJNS5_1CILi1EEES8_S8_EEENS6_IJNS7_ILi128EEENS7_ILi80EEENS7_ILi256EEEEEELi256ENS_6half_tEfNS_4arch4Sm90ELb1ELb0ELb0ELb1ELb1ELb0ELb0ELb1ELb1ELb1ELb0ELb0EEENS1_21CollectiveEpilogueFwdINS6_IJSA_SC_SB_EEES9_SE_SG_Li256ELb1ELb1ELb0ELb0EEENS1_36VarlenDynamicPersistentTileSchedulerILi128ELi80ELi256ELi128ELb0ELb1ELb1ELb1ELb1ELb1EEEEEEEEEvNT_6ParamsE:
	.zero		3584


//--------------------- .nv.constant0._ZN7cutlass13device_kernelIN5flash11enable_sm90INS1_16FlashAttnFwdSm90INS1_25CollectiveMainloopFwdSm90ILi2EN4cute5tupleIJNS5_1CILi1EEES8_S8_EEENS6_IJNS7_ILi128EEENS7_ILi80EEENS7_ILi256EEEEEELi256ENS_6half_tEfNS_4arch4Sm90ELb1ELb0ELb0ELb1ELb1ELb1ELb0ELb1ELb1ELb1ELb0ELb0EEENS1_21CollectiveEpilogueFwdINS6_IJSA_SC_SB_EEES9_SE_SG_Li256ELb1ELb1ELb0ELb0EEENS1_36VarlenDynamicPersistentTileSchedulerILi128ELi80ELi256ELi128ELb0ELb1ELb1ELb1ELb1ELb1EEEEEEEEEvNT_6ParamsE --------------------------
	.section	.nv.constant0._ZN7cutlass13device_kernelIN5flash11enable_sm90INS1_16FlashAttnFwdSm90INS1_25CollectiveMainloopFwdSm90ILi2EN4cute5tupleIJNS5_1CILi1EEES8_S8_EEENS6_IJNS7_ILi128EEENS7_ILi80EEENS7_ILi256EEEEEELi256ENS_6half_tEfNS_4arch4Sm90ELb1ELb0ELb0ELb1ELb1ELb1ELb0ELb1ELb1ELb1ELb0ELb0EEENS1_21CollectiveEpilogueFwdINS6_IJSA_SC_SB_EEES9_SE_SG_Li256ELb1ELb1ELb0ELb0EEENS1_36VarlenDynamicPersistentTileSchedulerILi128ELi80ELi256ELi128ELb0ELb1ELb1ELb1ELb1ELb1EEEEEEEEEvNT_6ParamsE,"a",@progbits
	.sectionflags	@""
	.align	4
.nv.constant0._ZN7cutlass13device_kernelIN5flash11enable_sm90INS1_16FlashAttnFwdSm90INS1_25CollectiveMainloopFwdSm90ILi2EN4cute5tupleIJNS5_1CILi1EEES8_S8_EEENS6_IJNS7_ILi128EEENS7_ILi80EEENS7_ILi256EEEEEELi256ENS_6half_tEfNS_4arch4Sm90ELb1ELb0ELb0ELb1ELb1ELb1ELb0ELb1ELb1ELb1ELb0ELb0EEENS1_21CollectiveEpilogueFwdINS6_IJSA_SC_SB_EEES9_SE_SG_Li256ELb1ELb1ELb0ELb0EEENS1_36VarlenDynamicPersistentTileSchedulerILi128ELi80ELi256ELi128ELb0ELb1ELb1ELb1ELb1ELb1EEEEEEEEEvNT_6ParamsE:
	.zero		3584


//--------------------- SYMBOLS --------------------------

	.type		.nv.reservedSmem.offset0,@object
	.size		.nv.reservedSmem.offset0,0x4
